def gluon_tcgen05(
    a_ptr,
    b_ptr,
    c_ptr,
    M,
    N,
    K,
    stride_am,
    stride_bk,
    stride_cm,
    BLOCK_M: gl.constexpr,
    BLOCK_N: gl.constexpr,
    BLOCK_K: gl.constexpr,
    DTYPE: gl.constexpr,
    A_LAYOUT: gl.constexpr,
    B_LAYOUT: gl.constexpr,
    C_LAYOUT: gl.constexpr,
    B_SHAPE: gl.constexpr,
    TMEM_LAYOUT: gl.constexpr,
    TMEM_REG: gl.constexpr,
    TRANS_B: gl.constexpr,
    NUM_BUFFERS: gl.constexpr,
):
    a_desc = tma.make_tensor_descriptor(
        a_ptr, [M, K], [stride_am, 1], [BLOCK_M, BLOCK_K], A_LAYOUT
    )
    b_desc = tma.make_tensor_descriptor(
        b_ptr,
        [N, K] if TRANS_B else [K, N],
        [stride_bk, 1],
        B_SHAPE,
        B_LAYOUT,
    )
    c_desc = tma.make_tensor_descriptor(
        c_ptr, [M, N], [stride_cm, 1], [BLOCK_M, BLOCK_N], C_LAYOUT
    )

    a_bufs = gl.allocate_shared_memory(
        DTYPE, [NUM_BUFFERS, BLOCK_M, BLOCK_K], A_LAYOUT
    )
    b_bufs = gl.allocate_shared_memory(DTYPE, [NUM_BUFFERS] + B_SHAPE, B_LAYOUT)

    pid_m = gl.program_id(0)
    pid_n = gl.program_id(1)
    off_m = pid_m * BLOCK_M
    off_n = pid_n * BLOCK_N

    tma_bars = gl.allocate_shared_memory(
        gl.int64, [NUM_BUFFERS, 1], mbarrier.MBarrierLayout()
    )
    mma_bars = gl.allocate_shared_memory(
        gl.int64, [NUM_BUFFERS, 1], mbarrier.MBarrierLayout()
    )
    for i in gl.static_range(NUM_BUFFERS):
        mbarrier.init(tma_bars.index(i), count=1)
        mbarrier.init(mma_bars.index(i), count=1)

    acc_tmem = allocate_tensor_memory(gl.float32, [BLOCK_M, BLOCK_N], TMEM_LAYOUT)
    idx = 0
    phase = 0
    use_acc = False
    for k in range(0, K, BLOCK_K):
        a = a_bufs.index(idx)
        b = b_bufs.index(idx)
        tma_bar = tma_bars.index(idx)
        mma_bar = mma_bars.index(idx)
        mbarrier.expect(
            tma_bar, a_desc.block_type.nbytes + b_desc.block_type.nbytes
        )
        tma.async_copy_global_to_shared(a_desc, [off_m, k], tma_bar, a)
        tma.async_copy_global_to_shared(
            b_desc, [off_n, k] if TRANS_B else [k, off_n], tma_bar, b
        )
        mbarrier.wait(tma_bar, phase=phase)

        if TRANS_B:
            b = b.permute((1, 0))
        tcgen05_mma(a, b, acc_tmem, use_acc=use_acc)
        tcgen05_commit(mma_bar)
        mbarrier.wait(mma_bar, phase=phase)
        use_acc = True

        idx += 1
        if idx == NUM_BUFFERS:
            idx = 0
            phase ^= 1

    for i in gl.static_range(NUM_BUFFERS):
        mbarrier.invalidate(tma_bars.index(i))
        mbarrier.invalidate(mma_bars.index(i))

    acc = acc_tmem.load(TMEM_REG)
    c_smem = gl.allocate_shared_memory(DTYPE, [BLOCK_M, BLOCK_N], C_LAYOUT)
    c_smem.store(acc.to(DTYPE))
    fence_async_shared()
    tma.async_copy_shared_to_global(c_desc, [off_m, off_n], c_smem)
    tma.store_wait(pendings=0)

# config = {"BLOCK_K": 128, "BLOCK_M": 128, "BLOCK_N": 64, "arch": "sm_100", "dtype": "fp8e4m3", "num_buffers": 4, "num_warps": 4, "trans_b": 1}
# arch = sm_100


// ===== COMPILED SASS (sm_100a) =====

	.target	sm_100a

	.elftype	@"ET_EXEC"


//--------------------- .note.nv.tkinfo           --------------------------
	.section	.note.nv.tkinfo,"",@"SHT_NOTE"
	.sectionflags	@"SHF_NOTE_NV_TKINFO"
	.tkinfo
        /*0018*/ 	.word	0x00000081
        /*0030*/ 	.string	""
        /*0030*/ 	.string	"ptxas-blackwell"
        /*0030*/ 	.string	"Cuda compilation tools, release 12.9, V12.9.86"
        /*0030*/ 	.string	"Build cuda_12.9.r12.9/compiler.36037853_0"
        /*0030*/ 	.string	"-v  -suppress-debug-info  -lineinfo  -arch sm_100a "



//--------------------- .note.nv.cuver            --------------------------
	.section	.note.nv.cuver,"",@"SHT_NOTE"
	.sectionflags	@"SHF_NOTE_NV_CUVER"
        /*0018*/ 	.short	0x0001
        /*001a*/ 	.short	0x0064
        /*001c*/ 	.short	0x0001
        /*001e*/ 	.short	0x0000
        /*0020*/ 	.short	0x0001
        /*0022*/ 	.short	0x0000


//--------------------- .nv.info                  --------------------------
	.section	.nv.info,"",@"SHT_CUDA_INFO"
	.align	4


	//----- nvinfo : EIATTR_REGCOUNT
	.align		4
        /*0000*/ 	.byte	0x04, 0x2f
        /*0002*/ 	.short	(.L_4 - .L_3)
	.align		4
.L_3:
        /*0004*/ 	.word	index@(gluon_tcgen05)
        /*0008*/ 	.word	0x00000047


	//----- nvinfo : EIATTR_FRAME_SIZE
	.align		4
.L_4:
        /*000c*/ 	.byte	0x04, 0x11
        /*000e*/ 	.short	(.L_6 - .L_5)
	.align		4
.L_5:
        /*0010*/ 	.word	index@($__internal_2_$__cuda_sm10x_tcgen05_guardrail_trap_unallocated_columns_being_dealloced)
        /*0014*/ 	.word	0x00000000


	//----- nvinfo : EIATTR_FRAME_SIZE
	.align		4
.L_6:
        /*0018*/ 	.byte	0x04, 0x11
        /*001a*/ 	.short	(.L_8 - .L_7)
	.align		4
.L_7:
        /*001c*/ 	.word	index@($__internal_1_$__cuda_sm10x_tcgen05_guardrail_trap_phase_invalid_during_alloc)
        /*0020*/ 	.word	0x00000000


	//----- nvinfo : EIATTR_FRAME_SIZE
	.align		4
.L_8:
        /*0024*/ 	.byte	0x04, 0x11
        /*0026*/ 	.short	(.L_10 - .L_9)
	.align		4
.L_9:
        /*0028*/ 	.word	index@($__internal_0_$__cuda_sm10x_tcgen05_guardrail_trap_col_being_dealloced_not_returned_by_alloc)
        /*002c*/ 	.word	0x00000000


	//----- nvinfo : EIATTR_FRAME_SIZE
	.align		4
.L_10:
        /*0030*/ 	.byte	0x04, 0x11
        /*0032*/ 	.short	(.L_12 - .L_11)
	.align		4
.L_11:
        /*0034*/ 	.word	index@(gluon_tcgen05)
        /*0038*/ 	.word	0x00000000


	//----- nvinfo : EIATTR_MIN_STACK_SIZE
	.align		4
.L_12:
        /*003c*/ 	.byte	0x04, 0x12
        /*003e*/ 	.short	(.L_14 - .L_13)
	.align		4
.L_13:
        /*0040*/ 	.word	index@(gluon_tcgen05)
        /*0044*/ 	.word	0x00000000
.L_14:


//--------------------- .nv.info.gluon_tcgen05    --------------------------
	.section	.nv.info.gluon_tcgen05,"",@"SHT_CUDA_INFO"
	.sectionflags	@""
	.align	4


	//----- nvinfo : EIATTR_CUDA_API_VERSION
	.align		4
        /*0000*/ 	.byte	0x04, 0x37
        /*0002*/ 	.short	(.L_16 - .L_15)
.L_15:
        /*0004*/ 	.word	0x00000081


	//----- nvinfo : EIATTR_KPARAM_INFO
	.align		4
.L_16:
        /*0008*/ 	.byte	0x04, 0x17
        /*000a*/ 	.short	(.L_18 - .L_17)
.L_17:
        /*000c*/ 	.word	0x00000000
        /*0010*/ 	.short	0x000a
        /*0012*/ 	.short	0x0048
        /*0014*/ 	.byte	0x00, 0xf4, 0x21, 0x00


	//----- nvinfo : EIATTR_KPARAM_INFO
	.align		4
.L_18:
        /*0018*/ 	.byte	0x04, 0x17
        /*001a*/ 	.short	(.L_20 - .L_19)
.L_19:
        /*001c*/ 	.word	0x00000000
        /*0020*/ 	.short	0x0009
        /*0022*/ 	.short	0x0040
        /*0024*/ 	.byte	0x00, 0xf4, 0x21, 0x00


	//----- nvinfo : EIATTR_KPARAM_INFO
	.align		4
.L_20:
        /*0028*/ 	.byte	0x04, 0x17
        /*002a*/ 	.short	(.L_22 - .L_21)
.L_21:
        /*002c*/ 	.word	0x00000000
        /*0030*/ 	.short	0x0008
        /*0032*/ 	.short	0x0038
        /*0034*/ 	.byte	0x00, 0xf0, 0x21, 0x00


	//----- nvinfo : EIATTR_KPARAM_INFO
	.align		4
.L_22:
        /*0038*/ 	.byte	0x04, 0x17
        /*003a*/ 	.short	(.L_24 - .L_23)
.L_23:
        /*003c*/ 	.word	0x00000000
        /*0040*/ 	.short	0x0007
        /*0042*/ 	.short	0x0030
        /*0044*/ 	.byte	0x00, 0xf0, 0x21, 0x00


	//----- nvinfo : EIATTR_KPARAM_INFO
	.align		4
.L_24:
        /*0048*/ 	.byte	0x04, 0x17
        /*004a*/ 	.short	(.L_26 - .L_25)
.L_25:
        /*004c*/ 	.word	0x00000000
        /*0050*/ 	.short	0x0006
        /*0052*/ 	.short	0x0028
        /*0054*/ 	.byte	0x00, 0xf0, 0x21, 0x00


	//----- nvinfo : EIATTR_KPARAM_INFO
	.align		4
.L_26:
        /*0058*/ 	.byte	0x04, 0x17
        /*005a*/ 	.short	(.L_28 - .L_27)
.L_27:
        /*005c*/ 	.word	0x00000000
        /*0060*/ 	.short	0x0005
        /*0062*/ 	.short	0x0020
        /*0064*/ 	.byte	0x00, 0xf0, 0x11, 0x00


	//----- nvinfo : EIATTR_KPARAM_INFO
	.align		4
.L_28:
        /*0068*/ 	.byte	0x04, 0x17
        /*006a*/ 	.short	(.L_30 - .L_29)
.L_29:
        /*006c*/ 	.word	0x00000000
        /*0070*/ 	.short	0x0004
        /*0072*/ 	.short	0x001c
        /*0074*/ 	.byte	0x00, 0xf0, 0x11, 0x00


	//----- nvinfo : EIATTR_KPARAM_INFO
	.align		4
.L_30:
        /*0078*/ 	.byte	0x04, 0x17
        /*007a*/ 	.short	(.L_32 - .L_31)
.L_31:
        /*007c*/ 	.word	0x00000000
        /*0080*/ 	.short	0x0003
        /*0082*/ 	.short	0x0018
        /*0084*/ 	.byte	0x00, 0xf0, 0x11, 0x00


	//----- nvinfo : EIATTR_KPARAM_INFO
	.align		4
.L_32:
        /*0088*/ 	.byte	0x04, 0x17
        /*008a*/ 	.short	(.L_34 - .L_33)
.L_33:
        /*008c*/ 	.word	0x00000000
        /*0090*/ 	.short	0x0002
        /*0092*/ 	.short	0x0010
        /*0094*/ 	.byte	0x00, 0xf4, 0x21, 0x00


	//----- nvinfo : EIATTR_KPARAM_INFO
	.align		4
.L_34:
        /*0098*/ 	.byte	0x04, 0x17
        /*009a*/ 	.short	(.L_36 - .L_35)
.L_35:
        /*009c*/ 	.word	0x00000000
        /*00a0*/ 	.short	0x0001
        /*00a2*/ 	.short	0x0008
        /*00a4*/ 	.byte	0x00, 0xf4, 0x21, 0x00


	//----- nvinfo : EIATTR_KPARAM_INFO
	.align		4
.L_36:
        /*00a8*/ 	.byte	0x04, 0x17
        /*00aa*/ 	.short	(.L_38 - .L_37)
.L_37:
        /*00ac*/ 	.word	0x00000000
        /*00b0*/ 	.short	0x0000
        /*00b2*/ 	.short	0x0000
        /*00b4*/ 	.byte	0x00, 0xf4, 0x21, 0x00


	//----- nvinfo : EIATTR_AT_ENTRY_FRAGMENTS
	.align		4
.L_38:
        /*00b8*/ 	.byte	0x04, 0x4f
        /*00ba*/ 	.short	(.L_40 - .L_39)


	//   ....[0]....
.L_39:
        /*00bc*/ 	.word	0x00000004


	//----- nvinfo : EIATTR_RESERVED_SMEM_USED
	.align		4
.L_40:
        /*00c0*/ 	.byte	0x01, 0x41
	.zero		2


	//----- nvinfo : EIATTR_SPARSE_MMA_MASK
	.align		4
        /*00c4*/ 	.byte	0x03, 0x50
        /*00c6*/ 	.short	0x0000


	//----- nvinfo : EIATTR_TCGEN05_1CTA_USED
	.align		4
        /*00c8*/ 	.byte	0x01, 0x51
	.zero		2


	//----- nvinfo : EIATTR_MAXREG_COUNT
	.align		4
        /*00cc*/ 	.byte	0x03, 0x1b
        /*00ce*/ 	.short	0x00ff


	//----- nvinfo : EIATTR_NUM_BARRIERS
	.align		4
        /*00d0*/ 	.byte	0x02, 0x4c
        /*00d2*/ 	.byte	0x01
	.zero		1


	//----- nvinfo : EIATTR_INT_WARP_WIDE_INSTR_OFFSETS
	.align		4
        /*00d4*/ 	.byte	0x04, 0x31
        /*00d6*/ 	.short	(.L_42 - .L_41)


	//   ....[0]....
.L_41:
        /*00d8*/ 	.word	0x00001670


	//   ....[1]....
        /*00dc*/ 	.word	0x00001690


	//   ....[2]....
        /*00e0*/ 	.word	0x00001710


	//   ....[3]....
        /*00e4*/ 	.word	0x00001ad0


	//   ....[4]....
        /*00e8*/ 	.word	0x00001ae0


	//   ....[5]....
        /*00ec*/ 	.word	0x00001af0


	//   ....[6]....
        /*00f0*/ 	.word	0x00001b00


	//   ....[7]....
        /*00f4*/ 	.word	0x00001e20


	//   ....[8]....
        /*00f8*/ 	.word	0x00001e30


	//   ....[9]....
        /*00fc*/ 	.word	0x00001fb0


	//   ....[10]....
        /*0100*/ 	.word	0x00002000


	//   ....[11]....
        /*0104*/ 	.word	0x00002010


	//   ....[12]....
        /*0108*/ 	.word	0x00002040


	//   ....[13]....
        /*010c*/ 	.word	0x00002330


	//   ....[14]....
        /*0110*/ 	.word	0x00002340


	//   ....[15]....
        /*0114*/ 	.word	0x00002690


	//   ....[16]....
        /*0118*/ 	.word	0x000026a0


	//   ....[17]....
        /*011c*/ 	.word	0x00002b10


	//   ....[18]....
        /*0120*/ 	.word	0x00002b60


	//----- nvinfo : EIATTR_COOP_GROUP_MASK_REGIDS
	.align		4
.L_42:
        /*0124*/ 	.byte	0x04, 0x29
        /*0126*/ 	.short	(.L_44 - .L_43)


	//   ....[0]....
.L_43:
        /*0128*/ 	.word	0xffffffff


	//   ....[1]....
        /*012c*/ 	.word	0xffffffff


	//   ....[2]....
        /*0130*/ 	.word	0xffffffff


	//   ....[3]....
        /*0134*/ 	.word	0xffffffff


	//   ....[4]....
        /*0138*/ 	.word	0xffffffff


	//   ....[5]....
        /*013c*/ 	.word	0xffffffff


	//   ....[6]....
        /*0140*/ 	.word	0xffffffff


	//   ....[7]....
        /*0144*/ 	.word	0xffffffff


	//   ....[8]....
        /*0148*/ 	.word	0xffffffff


	//   ....[9]....
        /*014c*/ 	.word	0xffffffff


	//----- nvinfo : EIATTR_COOP_GROUP_INSTR_OFFSETS
	.align		4
.L_44:
        /*0150*/ 	.byte	0x04, 0x28
        /*0152*/ 	.short	(.L_46 - .L_45)


	//   ....[0]....
.L_45:
        /*0154*/ 	.word	0x00000050


	//   ....[1]....
        /*0158*/ 	.word	0x00000310


	//   ....[2]....
        /*015c*/ 	.word	0x000004f0


	//   ....[3]....
        /*0160*/ 	.word	0x00000980


	//   ....[4]....
        /*0164*/ 	.word	0x00000ac0


	//   ....[5]....
        /*0168*/ 	.word	0x00000fa0


	//   ....[6]....
        /*016c*/ 	.word	0x000010e0


	//   ....[7]....
        /*0170*/ 	.word	0x00001530


	//   ....[8]....
        /*0174*/ 	.word	0x000029a0


	//   ....[9]....
        /*0178*/ 	.word	0x00002c10


	//----- nvinfo : EIATTR_VRC_CTA_INIT_COUNT
	.align		4
.L_46:
        /*017c*/ 	.byte	0x02, 0x4a
        /*017e*/ 	.byte	0x80
	.zero		1


	//----- nvinfo : EIATTR_MBARRIER_INSTR_OFFSETS
	.align		4
        /*0180*/ 	.byte	0x04, 0x39
        /*0182*/ 	.short	(.L_48 - .L_47)


	//   ....[0]....
.L_47:
        /*0184*/ 	.word	0x00001730
        /*0188*/ 	.word	0x000000ff
        /*018c*/ 	.word	0x00018000
        /*0190*/ 	.short	0x0100
        /*0192*/ 	.byte	0x08
	.zero		1


	//   ....[1]....
        /*0194*/ 	.word	0x00001740
        /*0198*/ 	.word	0x000000ff
        /*019c*/ 	.word	0x00018020
        /*01a0*/ 	.short	0x0100
        /*01a2*/ 	.byte	0x08
	.zero		1


	//   ....[2]....
        /*01a4*/ 	.word	0x000017f0
        /*01a8*/ 	.word	0x000000ff
        /*01ac*/ 	.word	0x00018008
        /*01b0*/ 	.short	0x0100
        /*01b2*/ 	.byte	0x08
	.zero		1


	//   ....[3]....
        /*01b4*/ 	.word	0x00001800
        /*01b8*/ 	.word	0x000000ff
        /*01bc*/ 	.word	0x00018028
        /*01c0*/ 	.short	0x0100
        /*01c2*/ 	.byte	0x08
	.zero		1


	//   ....[4]....
        /*01c4*/ 	.word	0x000018e0
        /*01c8*/ 	.word	0x000000ff
        /*01cc*/ 	.word	0x00018010
        /*01d0*/ 	.short	0x0100
        /*01d2*/ 	.byte	0x08
	.zero		1


	//   ....[5]....
        /*01d4*/ 	.word	0x000018f0
        /*01d8*/ 	.word	0x000000ff
        /*01dc*/ 	.word	0x00018030
        /*01e0*/ 	.short	0x0100
        /*01e2*/ 	.byte	0x08
	.zero		1


	//   ....[6]....
        /*01e4*/ 	.word	0x00001a00
        /*01e8*/ 	.word	0x000000ff
        /*01ec*/ 	.word	0x00018018
        /*01f0*/ 	.short	0x0100
        /*01f2*/ 	.byte	0x08
	.zero		1


	//   ....[7]....
        /*01f4*/ 	.word	0x00001a10
        /*01f8*/ 	.word	0x000000ff
        /*01fc*/ 	.word	0x00018038
        /*0200*/ 	.short	0x0100
        /*0202*/ 	.byte	0x08
	.zero		1


	//   ....[8]....
        /*0204*/ 	.word	0x00001be0
        /*0208*/ 	.word	0x000000ff
        /*020c*/ 	.word	0x00018000
        /*0210*/ 	.short	0x010a
        /*0212*/ 	.byte	0x08
	.zero		1


	//   ....[9]....
        /*0214*/ 	.word	0x00001e80
        /*0218*/ 	.word	0x000000ff
        /*021c*/ 	.word	0x00018020
        /*0220*/ 	.short	0x010a
        /*0222*/ 	.byte	0x08
	.zero		1


	//   ....[10]....
        /*0224*/ 	.word	0x000020b0
        /*0228*/ 	.word	0x000000ff
        /*022c*/ 	.word	0x00018000
        /*0230*/ 	.short	0x010a
        /*0232*/ 	.byte	0x1c
	.zero		1


	//   ....[11]....
        /*0234*/ 	.word	0x00002380
        /*0238*/ 	.word	0x000000ff
        /*023c*/ 	.word	0x00018020
        /*0240*/ 	.short	0x010a
        /*0242*/ 	.byte	0x1c
	.zero		1


	//   ....[12]....
        /*0244*/ 	.word	0x00002450
        /*0248*/ 	.word	0x000000ff
        /*024c*/ 	.word	0x00018000
        /*0250*/ 	.short	0x0108
        /*0252*/ 	.byte	0x08
	.zero		1


	//   ....[13]....
        /*0254*/ 	.word	0x00002460
        /*0258*/ 	.word	0x000000ff
        /*025c*/ 	.word	0x00018020
        /*0260*/ 	.short	0x0108
        /*0262*/ 	.byte	0x08
	.zero		1


	//   ....[14]....
        /*0264*/ 	.word	0x000024b0
        /*0268*/ 	.word	0x000000ff
        /*026c*/ 	.word	0x00018008
        /*0270*/ 	.short	0x0108
        /*0272*/ 	.byte	0x08
	.zero		1


	//   ....[15]....
        /*0274*/ 	.word	0x000024c0
        /*0278*/ 	.word	0x000000ff
        /*027c*/ 	.word	0x00018028
        /*0280*/ 	.short	0x0108
        /*0282*/ 	.byte	0x08
	.zero		1


	//   ....[16]....
        /*0284*/ 	.word	0x00002510
        /*0288*/ 	.word	0x000000ff
        /*028c*/ 	.word	0x00018010
        /*0290*/ 	.short	0x0108
        /*0292*/ 	.byte	0x08
	.zero		1


	//   ....[17]....
        /*0294*/ 	.word	0x00002520
        /*0298*/ 	.word	0x000000ff
        /*029c*/ 	.word	0x00018030
        /*02a0*/ 	.short	0x0108
        /*02a2*/ 	.byte	0x08
	.zero		1


	//   ....[18]....
        /*02a4*/ 	.word	0x00002570
        /*02a8*/ 	.word	0x000000ff
        /*02ac*/ 	.word	0x00018018
        /*02b0*/ 	.short	0x0108
        /*02b2*/ 	.byte	0x08
	.zero		1


	//   ....[19]....
        /*02b4*/ 	.word	0x00002580
        /*02b8*/ 	.word	0x000000ff
        /*02bc*/ 	.word	0x00018038
        /*02c0*/ 	.short	0x0108
        /*02c2*/ 	.byte	0x08
	.zero		1


	//   ....[20]....
        /*02c4*/ 	.word	0x00002c30
        /*02c8*/ 	.word	0x000000ff
        /*02cc*/ 	.word	0x00018000
        /*02d0*/ 	.short	0x010a
        /*02d2*/ 	.byte	0x08
	.zero		1


	//   ....[21]....
        /*02d4*/ 	.word	0x00002c60
        /*02d8*/ 	.word	0x000000ff
        /*02dc*/ 	.word	0x00018020
        /*02e0*/ 	.short	0x010a
        /*02e2*/ 	.byte	0x08
	.zero		1


	//   ....[22]....
        /*02e4*/ 	.word	0x00002c90
        /*02e8*/ 	.word	0x000000ff
        /*02ec*/ 	.word	0x00018000
        /*02f0*/ 	.short	0x010a
        /*02f2*/ 	.byte	0x1c
	.zero		1


	//   ....[23]....
        /*02f4*/ 	.word	0x00002cc0
        /*02f8*/ 	.word	0x000000ff
        /*02fc*/ 	.word	0x00018020
        /*0300*/ 	.short	0x010a
        /*0302*/ 	.byte	0x1c
	.zero		1


	//----- nvinfo : EIATTR_NUM_MBARRIERS
	.align		4
.L_48:
        /*0304*/ 	.byte	0x03, 0x38
        /*0306*/ 	.short	0x0008


	//----- nvinfo : EIATTR_EXIT_INSTR_OFFSETS
	.align		4
        /*0308*/ 	.byte	0x04, 0x1c
        /*030a*/ 	.short	(.L_50 - .L_49)


	//   ....[0]....
.L_49:
        /*030c*/ 	.word	0x00002c20


	//----- nvinfo : EIATTR_REQNTID
	.align		4
.L_50:
        /*0310*/ 	.byte	0x04, 0x10
        /*0312*/ 	.short	(.L_52 - .L_51)
.L_51:
        /*0314*/ 	.word	0x00000080
        /*0318*/ 	.word	0x00000001
        /*031c*/ 	.word	0x00000001


	//----- nvinfo : EIATTR_CRS_STACK_SIZE
	.align		4
.L_52:
        /*0320*/ 	.byte	0x04, 0x1e
        /*0322*/ 	.short	(.L_54 - .L_53)
.L_53:
        /*0324*/ 	.word	0x00000000


	//----- nvinfo : EIATTR_CBANK_PARAM_SIZE
	.align		4
.L_54:
        /*0328*/ 	.byte	0x03, 0x19
        /*032a*/ 	.short	0x0050


	//----- nvinfo : EIATTR_PARAM_CBANK
	.align		4
        /*032c*/ 	.byte	0x04, 0x0a
        /*032e*/ 	.short	(.L_56 - .L_55)
	.align		4
.L_55:
        /*0330*/ 	.word	index@(.nv.constant0.gluon_tcgen05)
        /*0334*/ 	.short	0x0380
        /*0336*/ 	.short	0x0050


	//----- nvinfo : EIATTR_SW_WAR
	.align		4
.L_56:
        /*0338*/ 	.byte	0x04, 0x36
        /*033a*/ 	.short	(.L_58 - .L_57)
.L_57:
        /*033c*/ 	.word	0x00000008
.L_58:


//--------------------- .nv.compat                --------------------------
	.section	.nv.compat,"",@"SHT_CUDA_COMPAT_INFO"
	.align	4
        /*0000*/ 	.byte	0x02, 0x02, 0x02, 0x00, 0x02, 0x05, 0x05, 0x00, 0x02, 0x03, 0x03, 0x00, 0x02, 0x06, 0x01, 0x00


//--------------------- .nv.callgraph             --------------------------
	.section	.nv.callgraph,"",@"SHT_CUDA_CALLGRAPH"
	.align	4
	.sectionentsize	8
	.align		4
        /*0000*/ 	.word	0x00000000
	.align		4
        /*0004*/ 	.word	0xffffffff
	.align		4
        /*0008*/ 	.word	0x00000000
	.align		4
        /*000c*/ 	.word	0xfffffffe
	.align		4
        /*0010*/ 	.word	0x00000000
	.align		4
        /*0014*/ 	.word	0xfffffffd
	.align		4
        /*0018*/ 	.word	0x00000000
	.align		4
        /*001c*/ 	.word	0xfffffffc


//--------------------- .text.gluon_tcgen05       --------------------------
	.section	.text.gluon_tcgen05,"ax",@progbits
	.align	128
        .global         gluon_tcgen05
        .type           gluon_tcgen05,@function
        .size           gluon_tcgen05,(.L_x_86 - gluon_tcgen05)
        .other          gluon_tcgen05,@"STO_CUDA_ENTRY STV_DEFAULT"
gluon_tcgen05:
.text.gluon_tcgen05:
[----:B------:R-:W1:Y:S01]  /*0000*/  LDC R1, c[0x0][0x37c] ;  /* 0x0000df00ff017b82 */ /* 0x000e620000000800 */
[----:B------:R-:W2:Y:S02]  /*0010*/  S2R R0, SR_TID.X ;  /* 0x0000000000007919 */ /* 0x000ea40000002100 */
[----:B--2---:R-:W-:-:S13]  /*0020*/  ISETP.GE.U32.AND P2, PT, R0, 0x20, PT ;  /* 0x000000200000780c */ /* 0x004fda0003f46070 */
[----:B------:R-:W-:Y:S05]  /*0030*/  @P2 BRA `(.L_x_0) ;  /* 0x0000000000b82947 */ /* 0x000fea0003800000 */
[----:B------:R-:W2:Y:S01]  /*0040*/  S2UR UR6, SR_CgaCtaId ;  /* 0x00000000000679c3 */ /* 0x000ea20000008800 */
[----:B------:R-:W-:Y:S01]  /*0050*/  NOP ;  /* 0x0000000000007918 */ /* 0x000fe20000000000 */
[----:B------:R-:W-:Y:S02]  /*0060*/  UMOV UR4, 0x40 ;  /* 0x0000004000047882 */ /* 0x000fe40000000000 */
[----:B--2---:R-:W-:-:S09]  /*0070*/  ULEA UR4, UR6, UR4, 0x18 ;  /* 0x0000000406047291 */ /* 0x004fd2000f8ec0ff */
[----:B------:R-:W2:Y:S01]  /*0080*/  LDS.U8 R2, [UR4] ;  /* 0x00000004ff027984 */ /* 0x000ea20008000000 */
[----:B------:R-:W-:Y:S02]  /*0090*/  UMOV UR4, 0x400 ;  /* 0x0000040000047882 */ /* 0x000fe40000000000 */
[----:B------:R-:W-:Y:S01]  /*00a0*/  ULEA UR4, UR6, UR4, 0x18 ;  /* 0x0000000406047291 */ /* 0x000fe2000f8ec0ff */
[----:B--2---:R-:W-:-:S13]  /*00b0*/  ISETP.NE.AND P0, PT, R2, RZ, PT ;  /* 0x000000ff0200720c */ /* 0x004fda0003f05270 */
[----:B------:R-:W-:Y:S05]  /*00c0*/  @P0 BRA `(.L_x_1) ;  /* 0x00000000007c0947 */ /* 0x000fea0003800000 */
[----:B------:R-:W-:-:S13]  /*00d0*/  ELECT P0, URZ, PT ;  /* 0x0000000000ff782f */ /* 0x000fda0003800000 */
[----:B------:R-:W-:Y:S05]  /*00e0*/  @!P0 BRA `(.L_x_2) ;  /* 0x0000000000848947 */ /* 0x000fea0003800000 */
[----:B------:R-:W-:Y:S01]  /*00f0*/  UMOV UR5, 0x2 ;  /* 0x0000000200057882 */ /* 0x000fe20000000000 */
[----:B------:R-:W-:Y:S02]  /*0100*/  IMAD.MOV.U32 R5, RZ, RZ, 0x1 ;  /* 0x00000001ff057424 */ /* 0x000fe400078e00ff */
[----:B------:R-:W-:Y:S02]  /*0110*/  IMAD.MOV.U32 R3, RZ, RZ, 0x3 ;  /* 0x00000003ff037424 */ /* 0x000fe400078e00ff */
[----:B------:R-:W-:Y:S04]  /*0120*/  DEPBAR.LE SB2, 0x36 ;  /* 0x0000ad800000791a */ /* 0x000fe80000000000 */
[----:B------:R-:W2:Y:S02]  /*0130*/  UTCATOMSWS.FIND_AND_SET.ALIGN UP0, UR5, UR5 ;  /* 0x00000005000575e3 */ /* 0x000ea40008000800 */
[----:B--2---:R-:W-:-:S04]  /*0140*/  PLOP3.LUT P0, PT, PT, PT, UP0, 0x80, 0x8 ;  /* 0x000000000008781c */ /* 0x004fc80003f0f008 */
[----:B------:R-:W-:-:S04]  /*0150*/  SEL R2, RZ, 0xffffffff, !P0 ;  /* 0xffffffffff027807 */ /* 0x000fc80004000000 */
[----:B------:R-:W-:Y:S01]  /*0160*/  ISETP.NE.AND P0, PT, R2, RZ, PT ;  /* 0x000000ff0200720c */ /* 0x000fe20003f05270 */
[----:B------:R-:W-:-:S12]  /*0170*/  IMAD.U32 R2, RZ, RZ, UR5 ;  /* 0x00000005ff027e24 */ /* 0x000fd8000f8e00ff */
[----:B------:R-:W-:Y:S05]  /*0180*/  @P0 BRA `(.L_x_3) ;  /* 0x0000000000240947 */ /* 0x000fea0003800000 */
.L_x_4:
[----:B------:R-:W-:Y:S05]  /*0190*/  NANOSLEEP 0x64 ;  /* 0x000000640000795d */ /* 0x000fea0003800000 */
[----:B------:R-:W-:-:S05]  /*01a0*/  UMOV UR5, 0x2 ;  /* 0x0000000200057882 */ /* 0x000fca0000000000 */
[----:B------:R-:W-:Y:S04]  /*01b0*/  DEPBAR.LE SB2, 0x36 ;  /* 0x0000ad800000791a */ /* 0x000fe80000000000 */
[----:B------:R-:W2:Y:S02]  /*01c0*/  UTCATOMSWS.FIND_AND_SET.ALIGN UP0, UR5, UR5 ;  /* 0x00000005000575e3 */ /* 0x000ea40008000800 */
[----:B--2---:R-:W-:-:S04]  /*01d0*/  PLOP3.LUT P0, PT, PT, PT, UP0, 0x80, 0x8 ;  /* 0x000000000008781c */ /* 0x004fc80003f0f008 */
[----:B------:R-:W-:-:S04]  /*01e0*/  SEL R2, RZ, 0xffffffff, !P0 ;  /* 0xffffffffff027807 */ /* 0x000fc80004000000 */
[----:B------:R-:W-:Y:S01]  /*01f0*/  ISETP.NE.AND P0, PT, R2, RZ, PT ;  /* 0x000000ff0200720c */ /* 0x000fe20003f05270 */
[----:B------:R-:W-:-:S12]  /*0200*/  IMAD.U32 R2, RZ, RZ, UR5 ;  /* 0x00000005ff027e24 */ /* 0x000fd8000f8e00ff */
[----:B------:R-:W-:Y:S05]  /*0210*/  @!P0 BRA `(.L_x_4) ;  /* 0xfffffffc00dc8947 */ /* 0x000fea000383ffff */
.L_x_3:
[C---:B------:R-:W-:Y:S01]  /*0220*/  VIADD R4, R2.reuse, 0x10 ;  /* 0x0000001002047836 */ /* 0x040fe20000000000 */
[----:B------:R-:W-:Y:S01]  /*0230*/  UMOV UR5, 0x50 ;  /* 0x0000005000057882 */ /* 0x000fe20000000000 */
[----:B------:R-:W-:Y:S01]  /*0240*/  SHF.L.U32 R3, R3, R2, RZ ;  /* 0x0000000203037219 */ /* 0x000fe200000006ff */
[----:B------:R-:W-:Y:S01]  /*0250*/  ULEA UR5, UR6, UR5, 0x18 ;  /* 0x0000000506057291 */ /* 0x000fe2000f8ec0ff */
[----:B------:R-:W-:Y:S01]  /*0260*/  IMAD.SHL.U32 R2, R2, 0x20, RZ ;  /* 0x0000002002027824 */ /* 0x000fe200078e00ff */
[----:B------:R-:W-:-:S04]  /*0270*/  SHF.L.U32 R4, R5, R4, RZ ;  /* 0x0000000405047219 */ /* 0x000fc800000006ff */
[----:B------:R-:W-:-:S05]  /*0280*/  LOP3.LUT R3, R4, R3, RZ, 0xfc, !PT ;  /* 0x0000000304037212 */ /* 0x000fca00078efcff */
[----:B------:R2:W-:Y:S04]  /*0290*/  ATOMS.OR RZ, [UR5], R3 ;  /* 0x00000003ffff798c */ /* 0x0005e8000b000005 */
[----:B------:R2:W-:Y:S01]  /*02a0*/  STS [UR4], R2 ;  /* 0x00000002ff007988 */ /* 0x0005e20008000804 */
[----:B------:R-:W-:Y:S05]  /*02b0*/  BRA `(.L_x_2) ;  /* 0x0000000000107947 */ /* 0x000fea0003800000 */
.L_x_1:
[----:B------:R-:W-:Y:S01]  /*02c0*/  IMAD.MOV.U32 R3, RZ, RZ, -0x1 ;  /* 0xffffffffff037424 */ /* 0x000fe200078e00ff */
[----:B------:R-:W-:-:S04]  /*02d0*/  MOV R2, 0x300 ;  /* 0x0000030000027802 */ /* 0x000fc80000000f00 */
[----:B------:R2:W-:Y:S03]  /*02e0*/  STS [UR4], R3 ;  /* 0x00000003ff007988 */ /* 0x0005e60008000804 */
[----:B-12---:R-:W-:Y:S05]  /*02f0*/  CALL.REL.NOINC `($__internal_1_$__cuda_sm10x_tcgen05_guardrail_trap_phase_invalid_during_alloc) ;  /* 0x0000002800887944 */ /* 0x006fea0003c00000 */
.L_x_2:
[----:B------:R-:W-:Y:S05]  /*0300*/  WARPSYNC.ALL ;  /* 0x0000000000007948 */ /* 0x000fea0003800000 */
[----:B------:R-:W-:Y:S01]  /*0310*/  NOP ;  /* 0x0000000000007918 */ /* 0x000fe20000000000 */
.L_x_0:
[----:B------:R-:W3:Y:S08]  /*0320*/  S2UR UR4, SR_CgaCtaId ;  /* 0x00000000000479c3 */ /* 0x000ef00000008800 */
[----:B------:R-:W-:Y:S01]  /*0330*/  BAR.SYNC.DEFER_BLOCKING 0x0 ;  /* 0x0000000000007b1d */ /* 0x000fe20000010000 */
[----:B------:R-:W-:-:S05]  /*0340*/  LOP3.LUT R68, R0, 0x7f, RZ, 0xc0, !PT ;  /* 0x0000007f00447812 */ /* 0x000fca00078ec0ff */
[----:B------:R-:W-:Y:S02]  /*0350*/  UMOV UR8, 0x400 ;  /* 0x0000040000087882 */ /* 0x000fe40000000000 */
[----:B------:R-:W4:Y:S08]  /*0360*/  LDC R10, c[0x0][0x3a0] ;  /* 0x0000e800ff0a7b82 */ /* 0x000f300000000800 */
[----:B------:R-:W5:Y:S01]  /*0370*/  S2UR UR9, SR_CTAID.Y ;  /* 0x00000000000979c3 */ /* 0x000f620000002600 */
[----:B---3--:R-:W-:-:S09]  /*0380*/  ULEA UR8, UR4, UR8, 0x18 ;  /* 0x0000000804087291 */ /* 0x008fd2000f8ec0ff */
[----:B--2---:R-:W2:Y:S01]  /*0390*/  LDS R3, [UR8] ;  /* 0x00000008ff037984 */ /* 0x004ea20008000800 */
[----:B------:R-:W-:Y:S06]  /*03a0*/  BAR.SYNC.DEFER_BLOCKING 0x0 ;  /* 0x0000000000007b1d */ /* 0x000fec0000010000 */
[----:B------:R-:W-:Y:S05]  /*03b0*/  @P2 BRA `(.L_x_5) ;  /* 0x0000000000182947 */ /* 0x000fea0003800000 */
[----:B------:R-:W-:Y:S01]  /*03c0*/  ELECT P0, URZ, PT ;  /* 0x0000000000ff782f */ /* 0x000fe20003800000 */
[----:B------:R-:W-:Y:S01]  /*03d0*/  IMAD.MOV.U32 R2, RZ, RZ, 0x1 ;  /* 0x00000001ff027424 */ /* 0x000fe200078e00ff */
[----:B------:R-:W-:Y:S01]  /*03e0*/  UMOV UR5, 0x40 ;  /* 0x0000004000057882 */ /* 0x000fe20000000000 */
[----:B------:R-:W-:Y:S01]  /*03f0*/  UVIRTCOUNT.DEALLOC.SMPOOL 0x80 ;  /* 0x000000800000784c */ /* 0x000fe20000000000 */
[----:B------:R-:W-:-:S09]  /*0400*/  ULEA UR5, UR4, UR5, 0x18 ;  /* 0x0000000504057291 */ /* 0x000fd2000f8ec0ff */
[----:B------:R3:W-:Y:S03]  /*0410*/  @P0 STS.U8 [UR5], R2 ;  /* 0x00000002ff000988 */ /* 0x0007e60008000005 */
.L_x_5:
[----:B------:R-:W3:Y:S01]  /*0420*/  S2UR UR4, SR_CTAID.Z ;  /* 0x00000000000479c3 */ /* 0x000ee20000002700 */
[----:B------:R-:W5:Y:S01]  /*0430*/  LDCU UR5, c[0x0][0x370] ;  /* 0x00006e00ff0577ac */ /* 0x000f620008000800 */
[----:B------:R-:W-:Y:S01]  /*0440*/  ISETP.GE.U32.AND P0, PT, R68, 0x20, PT ;  /* 0x000000204400780c */ /* 0x000fe20003f06070 */
[----:B----4-:R-:W-:Y:S01]  /*0450*/  VIADD R5, R10, 0xffffffff ;  /* 0xffffffff0a057836 */ /* 0x010fe20000000000 */
[C---:B------:R-:W-:Y:S01]  /*0460*/  ISETP.NE.U32.AND P3, PT, R68.reuse, RZ, PT ;  /* 0x000000ff4400720c */ /* 0x040fe20003f65070 */
[----:B------:R-:W3:Y:S01]  /*0470*/  LDCU UR6, c[0x0][0x374] ;  /* 0x00006e80ff0677ac */ /* 0x000ee20008000800 */
[----:B------:R-:W-:Y:S01]  /*0480*/  LEA R4, R68, UR8, 0x2 ;  /* 0x0000000844047c11 */ /* 0x000fe2000f8e10ff */
[----:B------:R-:W-:Y:S01]  /*0490*/  BSSY.RECONVERGENT B0, `(.L_x_6) ;  /* 0x0000015000007945 */ /* 0x000fe20003800200 */
[----:B------:R-:W5:Y:S01]  /*04a0*/  S2UR UR7, SR_CTAID.X ;  /* 0x00000000000779c3 */ /* 0x000f620000002500 */
[----:B------:R-:W4:Y:S01]  /*04b0*/  LDCU.64 UR20, c[0x0][0x3c0] ;  /* 0x00007800ff1477ac */ /* 0x000f220008000a00 */
[----:B--2---:R-:W-:-:S05]  /*04c0*/  R2UR UR23, R3 ;  /* 0x00000000031772ca */ /* 0x004fca00000e0000 */
[----:B------:R2:W-:Y:S01]  /*04d0*/  @!P0 STS [R4], RZ ;  /* 0x000000ff04008388 */ /* 0x0005e20000000800 */
[----:B------:R-:W1:Y:S01]  /*04e0*/  LDC R6, c[0x0][0x398] ;  /* 0x0000e600ff067b82 */ /* 0x000e620000000800 */
[----:B------:R-:W-:Y:S02]  /*04f0*/  NOP ;  /* 0x0000000000007918 */ /* 0x000fe40000000000 */
[----:B------:R2:W-:Y:S01]  /*0500*/  @!P3 STS [UR8+0x20], R5 ;  /* 0x00002005ff00b988 */ /* 0x0005e20008000808 */
[----:B---3-5:R-:W-:-:S04]  /*0510*/  UIMAD UR4, UR4, UR6, UR9 ;  /* 0x00000006040472a4 */ /* 0x028fc8000f8e0209 */
[----:B------:R-:W-:-:S04]  /*0520*/  UIMAD UR4, UR4, UR5, UR7 ;  /* 0x00000005040472a4 */ /* 0x000fc8000f8e0207 */
[----:B------:R-:W-:-:S04]  /*0530*/  UIMAD UR4, UR4, 0x180, URZ ;  /* 0x00000180040478a4 */ /* 0x000fc8000f8e02ff */
[----:B----4-:R-:W-:Y:S01]  /*0540*/  UIADD3 UR24, UP0, UPT, UR4, UR20, URZ ;  /* 0x0000001404187290 */ /* 0x010fe2000ff1e0ff */
[----:B-1----:R-:W-:-:S03]  /*0550*/  VIADD R6, R6, 0xffffffff ;  /* 0xffffffff06067836 */ /* 0x002fc60000000000 */
[----:B------:R-:W-:Y:S01]  /*0560*/  ULEA.HI.X.SX32 UR25, UR4, UR21, 0x1, UP0 ;  /* 0x0000001504197291 */ /* 0x000fe200080f0eff */
[----:B--2---:R-:W-:Y:S11]  /*0570*/  @P3 BRA `(.L_x_7) ;  /* 0x0000000000183947 */ /* 0x004ff60003800000 */
[----:B------:R-:W1:Y:S01]  /*0580*/  LDS R2, [UR8+0x8] ;  /* 0x00000808ff027984 */ /* 0x000e620008000800 */
[----:B------:R-:W2:Y:S01]  /*0590*/  LDC.64 R8, c[0x0][0x380] ;  /* 0x0000e000ff087b82 */ /* 0x000ea20000000a00 */
[----:B------:R-:W-:Y:S02]  /*05a0*/  IMAD.MOV.U32 R3, RZ, RZ, 0x70 ;  /* 0x00000070ff037424 */ /* 0x000fe400078e00ff */
[----:B--2---:R2:W-:Y:S03]  /*05b0*/  STS.64 [UR8], R8 ;  /* 0x00000008ff007988 */ /* 0x0045e60008000a08 */
[----:B-1----:R-:W-:-:S05]  /*05c0*/  LOP3.LUT R2, R2, 0x10, R3, 0xd8, !PT ;  /* 0x0000001002027812 */ /* 0x002fca00078ed803 */
[----:B------:R2:W-:Y:S02]  /*05d0*/  STS [UR8+0x8], R2 ;  /* 0x00000802ff007988 */ /* 0x0005e40008000808 */
.L_x_7:
[----:B------:R-:W-:Y:S05]  /*05e0*/  BSYNC.RECONVERGENT B0 ;  /* 0x0000000000007941 */ /* 0x000fea0003800200 */
.L_x_6:
[----:B------:R-:W-:Y:S04]  /*05f0*/  BSSY.RECONVERGENT B0, `(.L_x_8) ;  /* 0x000000a000007945 */ /* 0x000fe80003800200 */
[----:B------:R-:W-:Y:S05]  /*0600*/  @P3 BRA `(.L_x_9) ;  /* 0x0000000000203947 */ /* 0x000fea0003800000 */
[----:B--2---:R-:W1:Y:S01]  /*0610*/  LDS R2, [UR8+0x34] ;  /* 0x00003408ff027984 */ /* 0x004e620008000800 */
[----:B------:R-:W-:Y:S02]  /*0620*/  IMAD.MOV.U32 R3, RZ, RZ, 0x7f000000 ;  /* 0x7f000000ff037424 */ /* 0x000fe400078e00ff */
[----:B------:R-:W-:Y:S01]  /*0630*/  @!P3 IMAD.MOV.U32 R7, RZ, RZ, 0x7f ;  /* 0x0000007fff07b424 */ /* 0x000fe200078e00ff */
[----:B------:R-:W2:Y:S02]  /*0640*/  @!P3 LDS R8, [UR8+0x38] ;  /* 0x00003808ff08b984 */ /* 0x000ea40008000800 */
[----:B-1----:R-:W-:Y:S02]  /*0650*/  LOP3.LUT R2, R2, 0xff000000, R3, 0xb8, !PT ;  /* 0xff00000002027812 */ /* 0x002fe400078eb803 */
[----:B--2---:R-:W-:-:S03]  /*0660*/  @!P3 LOP3.LUT R3, R8, 0xff, R7, 0xb8, !PT ;  /* 0x000000ff0803b812 */ /* 0x004fc600078eb807 */
[----:B------:R1:W-:Y:S04]  /*0670*/  STS [UR8+0x34], R2 ;  /* 0x00003402ff007988 */ /* 0x0003e80008000808 */
[----:B------:R1:W-:Y:S02]  /*0680*/  @!P3 STS [UR8+0x38], R3 ;  /* 0x00003803ff00b988 */ /* 0x0003e40008000808 */
.L_x_9:
[----:B------:R-:W-:Y:S05]  /*0690*/  BSYNC.RECONVERGENT B0 ;  /* 0x0000000000007941 */ /* 0x000fea0003800200 */
.L_x_8:
[----:B------:R-:W-:Y:S04]  /*06a0*/  BSSY.RECONVERGENT B0, `(.L_x_10) ;  /* 0x000000a000007945 */ /* 0x000fe80003800200 */
[----:B------:R-:W-:Y:S05]  /*06b0*/  @P3 BRA `(.L_x_11) ;  /* 0x0000000000203947 */ /* 0x000fea0003800000 */
[----:B-12---:R-:W1:Y:S01]  /*06c0*/  LDS R2, [UR8+0x1c] ;  /* 0x00001c08ff027984 */ /* 0x006e620008000800 */
[----:B------:R-:W2:Y:S03]  /*06d0*/  LDC.64 R8, c[0x0][0x3a8] ;  /* 0x0000ea00ff087b82 */ /* 0x000ea60000000a00 */
[----:B------:R3:W-:Y:S01]  /*06e0*/  STS [UR8+0x24], R6 ;  /* 0x00002406ff007988 */ /* 0x0007e20008000808 */
[--C-:B--2---:R-:W-:Y:S02]  /*06f0*/  SHF.R.U32.HI R7, RZ, 0x4, R9.reuse ;  /* 0x00000004ff077819 */ /* 0x104fe40000011609 */
[----:B------:R-:W-:-:S05]  /*0700*/  SHF.R.U64 R3, R8, 0x4, R9 ;  /* 0x0000000408037819 */ /* 0x000fca0000001209 */
[----:B------:R3:W-:Y:S01]  /*0710*/  STS [UR8+0xc], R3 ;  /* 0x00000c03ff007988 */ /* 0x0007e20008000808 */
[----:B-1----:R-:W-:-:S05]  /*0720*/  LOP3.LUT R2, R2, 0xf, R7, 0xb8, !PT ;  /* 0x0000000f02027812 */ /* 0x002fca00078eb807 */
[----:B------:R3:W-:Y:S02]  /*0730*/  STS [UR8+0x1c], R2 ;  /* 0x00001c02ff007988 */ /* 0x0007e40008000808 */
.L_x_11:
[----:B------:R-:W-:Y:S05]  /*0740*/  BSYNC.RECONVERGENT B0 ;  /* 0x0000000000007941 */ /* 0x000fea0003800200 */
.L_x_10:
[----:B------:R-:W-:Y:S04]  /*0750*/  BSSY.RECONVERGENT B1, `(.L_x_12) ;  /* 0x000001d000017945 */ /* 0x000fe80003800200 */
[----:B------:R-:W-:Y:S04]  /*0760*/  BSSY.RELIABLE B0, `(.L_x_13) ;  /* 0x0000018000007945 */ /* 0x000fe80003800100 */
[----:B------:R-:W-:Y:S05]  /*0770*/  @P3 BRA `(.L_x_14) ;  /* 0x00000000001c3947 */ /* 0x000fea0003800000 */
[----:B-123--:R-:W1:Y:S02]  /*0780*/  LDS R2, [UR8+0x34] ;  /* 0x00003408ff027984 */ /* 0x00ee640008000800 */
[----:B-1----:R-:W-:-:S05]  /*0790*/  LOP3.LUT R2, R2, 0x7, RZ, 0xb8, !PT ;  /* 0x0000000702027812 */ /* 0x002fca00078eb8ff */
[----:B------:R1:W-:Y:S01]  /*07a0*/  STS [UR8+0x34], R2 ;  /* 0x00003402ff007988 */ /* 0x0003e20008000808 */
[----:B------:R-:W-:Y:S05]  /*07b0*/  @P3 BRA `(.L_x_15) ;  /* 0x00000000001c3947 */ /* 0x000fea0003800000 */
[----:B-1----:R-:W1:Y:S02]  /*07c0*/  LDS R2, [UR8+0x34] ;  /* 0x00003408ff027984 */ /* 0x002e640008000800 */
[----:B-1----:R-:W-:-:S05]  /*07d0*/  LOP3.LUT R2, R2, 0x38, RZ, 0xb8, !PT ;  /* 0x0000003802027812 */ /* 0x002fca00078eb8ff */
[----:B------:R4:W-:Y:S02]  /*07e0*/  STS [UR8+0x34], R2 ;  /* 0x00003402ff007988 */ /* 0x0009e40008000808 */
.L_x_14:
[----:B------:R-:W-:Y:S05]  /*07f0*/  @P3 BRA `(.L_x_16) ;  /* 0x00000000001c3947 */ /* 0x000fea0003800000 */
[----:B-1234-:R-:W1:Y:S02]  /*0800*/  LDS R2, [UR8+0x8] ;  /* 0x00000808ff027984 */ /* 0x01ee640008000800 */
[----:B-1----:R-:W-:-:S05]  /*0810*/  LOP3.LUT R2, R2, 0x780, RZ, 0xb8, !PT ;  /* 0x0000078002027812 */ /* 0x002fca00078eb8ff */
[----:B------:R2:W-:Y:S02]  /*0820*/  STS [UR8+0x8], R2 ;  /* 0x00000802ff007988 */ /* 0x0005e40008000808 */
.L_x_15:
[----:B------:R-:W-:Y:S05]  /*0830*/  @P3 BRA `(.L_x_17) ;  /* 0x0000000000283947 */ /* 0x000fea0003800000 */
[----:B-12---:R-:W1:Y:S02]  /*0840*/  LDS R2, [UR8+0x8] ;  /* 0x00000808ff027984 */ /* 0x006e640008000800 */
[----:B-1----:R-:W-:-:S05]  /*0850*/  LOP3.LUT R2, R2, 0x1800, RZ, 0xb8, !PT ;  /* 0x0000180002027812 */ /* 0x002fca00078eb8ff */
[----:B------:R5:W-:Y:S02]  /*0860*/  STS [UR8+0x8], R2 ;  /* 0x00000802ff007988 */ /* 0x000be40008000808 */
.L_x_16:
[----:B------:R-:W-:Y:S05]  /*0870*/  @P3 BREAK.RELIABLE B0 ;  /* 0x0000000000003942 */ /* 0x000fea0003800100 */
[----:B------:R-:W-:Y:S05]  /*0880*/  @P3 BRA `(.L_x_18) ;  /* 0x0000000000243947 */ /* 0x000fea0003800000 */
[----:B-1-3--:R-:W1:Y:S01]  /*0890*/  LDS R3, [UR8+0x8] ;  /* 0x00000808ff037984 */ /* 0x00ae620008000800 */
[----:B--2-45:R-:W-:-:S05]  /*08a0*/  IMAD.MOV.U32 R2, RZ, RZ, 0x6000 ;  /* 0x00006000ff027424 */ /* 0x034fca00078e00ff */
[----:B-1----:R-:W-:-:S04]  /*08b0*/  LOP3.LUT R2, R3, 0x6000, R2, 0xd8, !PT ;  /* 0x0000600003027812 */ /* 0x002fc800078ed802 */
[----:B------:R-:W-:-:S05]  /*08c0*/  LOP3.LUT R2, R2, 0x400000, RZ, 0xb8, !PT ;  /* 0x0040000002027812 */ /* 0x000fca00078eb8ff */
[----:B------:R3:W-:Y:S02]  /*08d0*/  STS [UR8+0x8], R2 ;  /* 0x00000802ff007988 */ /* 0x0007e40008000808 */
.L_x_17:
[----:B------:R-:W-:Y:S05]  /*08e0*/  BSYNC.RELIABLE B0 ;  /* 0x0000000000007941 */ /* 0x000fea0003800100 */
.L_x_13:
[----:B-123--:R-:W1:Y:S02]  /*08f0*/  @!P3 LDS R2, [UR8+0x8] ;  /* 0x00000808ff02b984 */ /* 0x00ee640008000800 */
[----:B-1----:R-:W-:-:S05]  /*0900*/  @!P3 LOP3.LUT R2, R2, 0x8000, RZ, 0xb8, !PT ;  /* 0x000080000202b812 */ /* 0x002fca00078eb8ff */
[----:B------:R1:W-:Y:S02]  /*0910*/  @!P3 STS [UR8+0x8], R2 ;  /* 0x00000802ff00b988 */ /* 0x0003e40008000808 */
.L_x_18:
[----:B------:R-:W-:Y:S05]  /*0920*/  BSYNC.RECONVERGENT B1 ;  /* 0x0000000000017941 */ /* 0x000fea0003800200 */
.L_x_12:
[----:B------:R-:W-:Y:S05]  /*0930*/  WARPSYNC.ALL ;  /* 0x0000000000007948 */ /* 0x000fea0003800000 */
[----:B------:R-:W-:Y:S01]  /*0940*/  NOP ;  /* 0x0000000000007918 */ /* 0x000fe20000000000 */
[----:B------:R-:W-:Y:S05]  /*0950*/  @P0 BRA `(.L_x_19) ;  /* 0x0000000000300947 */ /* 0x000fea0003800000 */
[----:B-12345:R-:W1:Y:S01]  /*0960*/  S2R R2, SR_LANEID ;  /* 0x0000000000027919 */ /* 0x03ee620000000000 */
[----:B------:R-:W-:Y:S05]  /*0970*/  WARPSYNC.ALL ;  /* 0x0000000000007948 */ /* 0x000fea0003800000 */
[----:B------:R-:W-:Y:S01]  /*0980*/  NOP ;  /* 0x0000000000007918 */ /* 0x000fe20000000000 */
[----:B-1----:R-:W-:-:S05]  /*0990*/  IMAD.SHL.U32 R7, R2, 0x4, RZ ;  /* 0x0000000402077824 */ /* 0x002fca00078e00ff */
[----:B------:R-:W1:Y:S01]  /*09a0*/  LDS R9, [R7+UR8] ;  /* 0x0000000807097984 */ /* 0x000e620008000800 */
[----:B------:R-:W-:-:S05]  /*09b0*/  IADD3 R2, P1, PT, R7, UR24, RZ ;  /* 0x0000001807027c10 */ /* 0x000fca000ff3e0ff */
[----:B------:R-:W-:-:S05]  /*09c0*/  IMAD.X R3, RZ, RZ, UR25, P1 ;  /* 0x00000019ff037e24 */ /* 0x000fca00088e06ff */
[----:B-1----:R1:W2:Y:S01]  /*09d0*/  ATOMG.E.EXCH.STRONG.GPU PT, RZ, [R2], R9 ;  /* 0x0000000902ff73a8 */ /* 0x0022a200041ee100 */
[----:B------:R-:W-:-:S04]  /*09e0*/  DEPBAR {5,4,3,2,1,0} ;  /* 0x0000003f0000791a */ /* 0x000fc80000000000 */
[----:B------:R-:W3:Y:S02]  /*09f0*/  CCTL.E.C.LDCU.IV.DEEP [UR24] ;  /* 0x0000000018007540 */ /* 0x000ee40009c08000 */
[----:B---3--:R1:W-:Y:S01]  /*0a00*/  UTMACCTL.IV [UR24] ;  /* 0x00000000180079b9 */ /* 0x0083e20008000000 */
[----:B------:R-:W-:Y:S01]  /*0a10*/  NOP ;  /* 0x0000000000007918 */ /* 0x000fe20000000000 */
.L_x_19:
[----:B------:R-:W-:Y:S05]  /*0a20*/  @P0 BRA `(.L_x_20) ;  /* 0x00000000000c0947 */ /* 0x000fea0003800000 */
[----:B------:R0:W-:Y:S01]  /*0a30*/  UTMACMDFLUSH ;  /* 0x00000000000079b7 */ /* 0x0001e20000000000 */
[----:B------:R-:W-:Y:S05]  /*0a40*/  @P0 BRA `(.L_x_20) ;  /* 0x0000000000040947 */ /* 0x000fea0003800000 */
[----:B------:R-:W-:-:S04]  /*0a50*/  DEPBAR.LE SB0, 0x0 ;  /* 0x000080000000791a */ /* 0x000fc80000000000 */
.L_x_20:
[----:B------:R-:W-:Y:S05]  /*0a60*/  WARPSYNC.ALL ;  /* 0x0000000000007948 */ /* 0x000fea0003800000 */
[----:B------:R-:W-:Y:S01]  /*0a70*/  NOP ;  /* 0x0000000000007918 */ /* 0x000fe20000000000 */
[----:B--2---:R-:W-:Y:S06]  /*0a80*/  BAR.SYNC.DEFER_BLOCKING 0x0 ;  /* 0x0000000000007b1d */ /* 0x004fec0000010000 */
[----:B------:R-:W-:Y:S02]  /*0a90*/  BSSY.RECONVERGENT B1, `(.L_x_21) ;  /* 0x000000b000017945 */ /* 0x000fe40003800200 */
[----:B------:R-:W-:Y:S06]  /*0aa0*/  BAR.SYNC.DEFER_BLOCKING 0x0 ;  /* 0x0000000000007b1d */ /* 0x000fec0000010000 */
[----:B------:R2:W-:Y:S01]  /*0ab0*/  @!P0 STS [R4], RZ ;  /* 0x000000ff04008388 */ /* 0x0005e20000000800 */
[----:B------:R-:W-:Y:S01]  /*0ac0*/  NOP ;  /* 0x0000000000007918 */ /* 0x000fe20000000000 */
[----:B------:R-:W-:Y:S05]  /*0ad0*/  @P3 BRA `(.L_x_22) ;  /* 0x0000000000183947 */ /* 0x000fea0003800000 */
[----:B-1-345:R-:W1:Y:S01]  /*0ae0*/  LDS R2, [UR8+0x8] ;  /* 0x00000808ff027984 */ /* 0x03ae620008000800 */
[----:B------:R-:W3:Y:S01]  /*0af0*/  LDC.64 R8, c[0x0][0x388] ;  /* 0x0000e200ff087b82 */ /* 0x000ee20000000a00 */
[----:B------:R-:W-:Y:S02]  /*0b00*/  IMAD.MOV.U32 R3, RZ, RZ, 0x70 ;  /* 0x00000070ff037424 */ /* 0x000fe400078e00ff */
[----:B---3--:R3:W-:Y:S03]  /*0b10*/  STS.64 [UR8], R8 ;  /* 0x00000008ff007988 */ /* 0x0087e60008000a08 */
[----:B-1----:R-:W-:-:S05]  /*0b20*/  LOP3.LUT R2, R2, 0x10, R3, 0xd8, !PT ;  /* 0x0000001002027812 */ /* 0x002fca00078ed803 */
[----:B------:R3:W-:Y:S02]  /*0b30*/  STS [UR8+0x8], R2 ;  /* 0x00000802ff007988 */ /* 0x0007e40008000808 */
.L_x_22:
[----:B-1----:R-:W-:Y:S05]  /*0b40*/  BSYNC.RECONVERGENT B1 ;  /* 0x0000000000017941 */ /* 0x002fea0003800200 */
.L_x_21:
[----:B------:R-:W-:Y:S04]  /*0b50*/  BSSY.RECONVERGENT B2, `(.L_x_23) ;  /* 0x000000f000027945 */ /* 0x000fe80003800200 */
[----:B------:R-:W-:Y:S04]  /*0b60*/  BSSY.RELIABLE B1, `(.L_x_24) ;  /* 0x000000c000017945 */ /* 0x000fe80003800100 */
[----:B------:R-:W-:Y:S05]  /*0b70*/  @P3 BRA `(.L_x_25) ;  /* 0x0000000000283947 */ /* 0x000fea0003800000 */
[----:B---345:R-:W1:Y:S01]  /*0b80*/  LDS R2, [UR8+0x34] ;  /* 0x00003408ff027984 */ /* 0x038e620008000800 */
[----:B------:R-:W-:Y:S01]  /*0b90*/  IMAD.MOV.U32 R3, RZ, RZ, 0x7f000000 ;  /* 0x7f000000ff037424 */ /* 0x000fe200078e00ff */
[----:B------:R-:W-:Y:S05]  /*0ba0*/  @P3 BREAK.RELIABLE B1 ;  /* 0x0000000000013942 */ /* 0x000fea0003800100 */
[----:B-1----:R-:W-:-:S05]  /*0bb0*/  LOP3.LUT R2, R2, 0xff000000, R3, 0xb8, !PT ;  /* 0xff00000002027812 */ /* 0x002fca00078eb803 */
[----:B------:R1:W-:Y:S01]  /*0bc0*/  STS [UR8+0x34], R2 ;  /* 0x00003402ff007988 */ /* 0x0003e20008000808 */
[----:B------:R-:W-:Y:S05]  /*0bd0*/  @P3 BRA `(.L_x_26) ;  /* 0x0000000000183947 */ /* 0x000fea0003800000 */
[----:B------:R-:W3:Y:S01]  /*0be0*/  LDS R3, [UR8+0x38] ;  /* 0x00003808ff037984 */ /* 0x000ee20008000800 */
[----:B-1----:R-:W-:-:S05]  /*0bf0*/  IMAD.MOV.U32 R2, RZ, RZ, 0x3f ;  /* 0x0000003fff027424 */ /* 0x002fca00078e00ff */
[----:B---3--:R-:W-:-:S05]  /*0c00*/  LOP3.LUT R2, R3, 0xff, R2, 0xb8, !PT ;  /* 0x000000ff03027812 */ /* 0x008fca00078eb802 */
[----:B------:R1:W-:Y:S02]  /*0c10*/  STS [UR8+0x38], R2 ;  /* 0x00003802ff007988 */ /* 0x0003e40008000808 */
.L_x_25:
[----:B------:R-:W-:Y:S05]  /*0c20*/  BSYNC.RELIABLE B1 ;  /* 0x0000000000017941 */ /* 0x000fea0003800100 */
.L_x_24:
[----:B------:R1:W-:Y:S02]  /*0c30*/  @!P3 STS [UR8+0x20], R5 ;  /* 0x00002005ff00b988 */ /* 0x0003e40008000808 */
.L_x_26:
[----:B------:R-:W-:Y:S05]  /*0c40*/  BSYNC.RECONVERGENT B2 ;  /* 0x0000000000027941 */ /* 0x000fea0003800200 */
.L_x_23:
[----:B------:R-:W-:Y:S05]  /*0c50*/  WARPSYNC.ALL ;  /* 0x0000000000007948 */ /* 0x000fea0003800000 */
[----:B------:R-:W-:Y:S01]  /*0c60*/  NOP ;  /* 0x0000000000007918 */ /* 0x000fe20000000000 */
[----:B-1----:R-:W1:Y:S01]  /*0c70*/  LDC R5, c[0x0][0x39c] ;  /* 0x0000e700ff057b82 */ /* 0x002e620000000800 */
[----:B------:R-:W-:Y:S01]  /*0c80*/  BSSY.RECONVERGENT B2, `(.L_x_27) ;  /* 0x000000b000027945 */ /* 0x000fe20003800200 */
[----:B-1----:R-:W-:-:S03]  /*0c90*/  VIADD R5, R5, 0xffffffff ;  /* 0xffffffff05057836 */ /* 0x002fc60000000000 */
[----:B------:R-:W-:Y:S05]  /*0ca0*/  @P3 BRA `(.L_x_28) ;  /* 0x0000000000203947 */ /* 0x000fea0003800000 */
[----:B---345:R-:W1:Y:S01]  /*0cb0*/  LDS R2, [UR8+0x1c] ;  /* 0x00001c08ff027984 */ /* 0x038e620008000800 */
[----:B------:R-:W3:Y:S03]  /*0cc0*/  LDC.64 R8, c[0x0][0x3b0] ;  /* 0x0000ec00ff087b82 */ /* 0x000ee60000000a00 */
[----:B------:R4:W-:Y:S01]  /*0cd0*/  STS [UR8+0x24], R5 ;  /* 0x00002405ff007988 */ /* 0x0009e20008000808 */
[--C-:B---3--:R-:W-:Y:S02]  /*0ce0*/  SHF.R.U32.HI R7, RZ, 0x4, R9.reuse ;  /* 0x00000004ff077819 */ /* 0x108fe40000011609 */
[----:B------:R-:W-:-:S05]  /*0cf0*/  SHF.R.U64 R3, R8, 0x4, R9 ;  /* 0x0000000408037819 */ /* 0x000fca0000001209 */
[----:B------:R4:W-:Y:S01]  /*0d00*/  STS [UR8+0xc], R3 ;  /* 0x00000c03ff007988 */ /* 0x0009e20008000808 */
[----:B-1----:R-:W-:-:S05]  /*0d10*/  LOP3.LUT R2, R2, 0xf, R7, 0xb8, !PT ;  /* 0x0000000f02027812 */ /* 0x002fca00078eb807 */
[----:B------:R4:W-:Y:S02]  /*0d20*/  STS [UR8+0x1c], R2 ;  /* 0x00001c02ff007988 */ /* 0x0009e40008000808 */
.L_x_28:
[----:B------:R-:W-:Y:S05]  /*0d30*/  BSYNC.RECONVERGENT B2 ;  /* 0x0000000000027941 */ /* 0x000fea0003800200 */
.L_x_27:
[----:B------:R-:W-:Y:S04]  /*0d40*/  BSSY.RECONVERGENT B3, `(.L_x_29) ;  /* 0x000001d000037945 */ /* 0x000fe80003800200 */
[----:B------:R-:W-:Y:S04]  /*0d50*/  BSSY.RELIABLE B2, `(.L_x_30) ;  /* 0x0000018000027945 */ /* 0x000fe80003800100 */
[----:B------:R-:W-:Y:S05]  /*0d60*/  @P3 BRA `(.L_x_31) ;  /* 0x00000000001c3947 */ /* 0x000fea0003800000 */
[----:B---345:R-:W1:Y:S02]  /*0d70*/  LDS R2, [UR8+0x34] ;  /* 0x00003408ff027984 */ /* 0x038e640008000800 */
[----:B-1----:R-:W-:-:S05]  /*0d80*/  LOP3.LUT R2, R2, 0x7, RZ, 0xb8, !PT ;  /* 0x0000000702027812 */ /* 0x002fca00078eb8ff */
[----:B------:R1:W-:Y:S01]  /*0d90*/  STS [UR8+0x34], R2 ;  /* 0x00003402ff007988 */ /* 0x0003e20008000808 */
[----:B------:R-:W-:Y:S05]  /*0da0*/  @P3 BRA `(.L_x_32) ;  /* 0x00000000001c3947 */ /* 0x000fea0003800000 */
[----:B-1----:R-:W1:Y:S02]  /*0db0*/  LDS R2, [UR8+0x34] ;  /* 0x00003408ff027984 */ /* 0x002e640008000800 */
[----:B-1----:R-:W-:-:S05]  /*0dc0*/  LOP3.LUT R2, R2, 0x38, RZ, 0xb8, !PT ;  /* 0x0000003802027812 */ /* 0x002fca00078eb8ff */
[----:B------:R1:W-:Y:S02]  /*0dd0*/  STS [UR8+0x34], R2 ;  /* 0x00003402ff007988 */ /* 0x0003e40008000808 */
.L_x_31:
[----:B------:R-:W-:Y:S05]  /*0de0*/  @P3 BRA `(.L_x_33) ;  /* 0x00000000001c3947 */ /* 0x000fea0003800000 */
[----:B-1-345:R-:W1:Y:S02]  /*0df0*/  LDS R2, [UR8+0x8] ;  /* 0x00000808ff027984 */ /* 0x03ae640008000800 */
[----:B-1----:R-:W-:-:S05]  /*0e00*/  LOP3.LUT R2, R2, 0x780, RZ, 0xb8, !PT ;  /* 0x0000078002027812 */ /* 0x002fca00078eb8ff */
[----:B------:R3:W-:Y:S02]  /*0e10*/  STS [UR8+0x8], R2 ;  /* 0x00000802ff007988 */ /* 0x0007e40008000808 */
.L_x_32:
[----:B------:R-:W-:Y:S05]  /*0e20*/  @P3 BRA `(.L_x_34) ;  /* 0x0000000000283947 */ /* 0x000fea0003800000 */
[----:B-1-3--:R-:W1:Y:S02]  /*0e30*/  LDS R2, [UR8+0x8] ;  /* 0x00000808ff027984 */ /* 0x00ae640008000800 */
[----:B-1----:R-:W-:-:S05]  /*0e40*/  LOP3.LUT R2, R2, 0x1800, RZ, 0xb8, !PT ;  /* 0x0000180002027812 */ /* 0x002fca00078eb8ff */
[----:B------:R1:W-:Y:S02]  /*0e50*/  STS [UR8+0x8], R2 ;  /* 0x00000802ff007988 */ /* 0x0003e40008000808 */
.L_x_33:
[----:B------:R-:W-:Y:S05]  /*0e60*/  @P3 BREAK.RELIABLE B2 ;  /* 0x0000000000023942 */ /* 0x000fea0003800100 */
[----:B------:R-:W-:Y:S05]  /*0e70*/  @P3 BRA `(.L_x_35) ;  /* 0x0000000000243947 */ /* 0x000fea0003800000 */
[----:B-1-345:R-:W1:Y:S01]  /*0e80*/  LDS R2, [UR8+0x8] ;  /* 0x00000808ff027984 */ /* 0x03ae620008000800 */
[----:B------:R-:W-:-:S05]  /*0e90*/  IMAD.MOV.U32 R3, RZ, RZ, 0x6000 ;  /* 0x00006000ff037424 */ /* 0x000fca00078e00ff */
[----:B-1----:R-:W-:-:S04]  /*0ea0*/  LOP3.LUT R2, R2, 0x6000, R3, 0xd8, !PT ;  /* 0x0000600002027812 */ /* 0x002fc800078ed803 */
[----:B------:R-:W-:-:S05]  /*0eb0*/  LOP3.LUT R2, R2, 0x400000, RZ, 0xb8, !PT ;  /* 0x0040000002027812 */ /* 0x000fca00078eb8ff */
[----:B------:R4:W-:Y:S02]  /*0ec0*/  STS [UR8+0x8], R2 ;  /* 0x00000802ff007988 */ /* 0x0009e40008000808 */
.L_x_34:
[----:B------:R-:W-:Y:S05]  /*0ed0*/  BSYNC.RELIABLE B2 ;  /* 0x0000000000027941 */ /* 0x000fea0003800100 */
.L_x_30:
[----:B-1-34-:R-:W1:Y:S02]  /*0ee0*/  @!P3 LDS R2, [UR8+0x8] ;  /* 0x00000808ff02b984 */ /* 0x01ae640008000800 */
[----:B-1----:R-:W-:-:S05]  /*0ef0*/  @!P3 LOP3.LUT R2, R2, 0x8000, RZ, 0xb8, !PT ;  /* 0x000080000202b812 */ /* 0x002fca00078eb8ff */
[----:B------:R1:W-:Y:S02]  /*0f00*/  @!P3 STS [UR8+0x8], R2 ;  /* 0x00000802ff00b988 */ /* 0x0003e40008000808 */
.L_x_35:
[----:B------:R-:W-:Y:S05]  /*0f10*/  BSYNC.RECONVERGENT B3 ;  /* 0x0000000000037941 */ /* 0x000fea0003800200 */
.L_x_29:
[----:B------:R-:W-:Y:S05]  /*0f20*/  WARPSYNC.ALL ;  /* 0x0000000000007948 */ /* 0x000fea0003800000 */
[----:B------:R-:W-:Y:S01]  /*0f30*/  NOP ;  /* 0x0000000000007918 */ /* 0x000fe20000000000 */
[----:B------:R-:W-:-:S04]  /*0f40*/  UIADD3 UR5, UPT, UPT, UR4, 0x80, URZ ;  /* 0x0000008004057890 */ /* 0x000fc8000fffe0ff */
[----:B------:R-:W-:-:S04]  /*0f50*/  UIADD3 UR26, UP0, UPT, UR5, UR20, URZ ;  /* 0x00000014051a7290 */ /* 0x000fc8000ff1e0ff */
[----:B------:R-:W-:Y:S01]  /*0f60*/  ULEA.HI.X.SX32 UR27, UR5, UR21, 0x1, UP0 ;  /* 0x00000015051b7291 */ /* 0x000fe200080f0eff */
[----:B------:R-:W-:Y:S11]  /*0f70*/  @P0 BRA `(.L_x_36) ;  /* 0x0000000000300947 */ /* 0x000ff60003800000 */
[----:B-1-345:R-:W1:Y:S01]  /*0f80*/  S2R R2, SR_LANEID ;  /* 0x0000000000027919 */ /* 0x03ae620000000000 */
[----:B------:R-:W-:Y:S05]  /*0f90*/  WARPSYNC.ALL ;  /* 0x0000000000007948 */ /* 0x000fea0003800000 */
[----:B------:R-:W-:Y:S01]  /*0fa0*/  NOP ;  /* 0x0000000000007918 */ /* 0x000fe20000000000 */
[----:B-1----:R-:W-:-:S05]  /*0fb0*/  IMAD.SHL.U32 R8, R2, 0x4, RZ ;  /* 0x0000000402087824 */ /* 0x002fca00078e00ff */
[----:B------:R-:W1:Y:S01]  /*0fc0*/  LDS R7, [R8+UR8] ;  /* 0x0000000808077984 */ /* 0x000e620008000800 */
[----:B------:R-:W-:-:S05]  /*0fd0*/  IADD3 R2, P1, PT, R8, UR26, RZ ;  /* 0x0000001a08027c10 */ /* 0x000fca000ff3e0ff */
[----:B------:R-:W-:-:S05]  /*0fe0*/  IMAD.X R3, RZ, RZ, UR27, P1 ;  /* 0x0000001bff037e24 */ /* 0x000fca00088e06ff */
[----:B-1----:R1:W3:Y:S01]  /*0ff0*/  ATOMG.E.EXCH.STRONG.GPU PT, RZ, [R2], R7 ;  /* 0x0000000702ff73a8 */ /* 0x0022e200041ee100 */
[----:B------:R-:W-:-:S04]  /*1000*/  DEPBAR {5,4,3,2,1,0} ;  /* 0x0000003f0000791a */ /* 0x000fc80000000000 */
[----:B------:R-:W4:Y:S02]  /*1010*/  CCTL.E.C.LDCU.IV.DEEP [UR26] ;  /* 0x000000001a007540 */ /* 0x000f240009c08000 */
[----:B----4-:R1:W-:Y:S01]  /*1020*/  UTMACCTL.IV [UR26] ;  /* 0x000000001a0079b9 */ /* 0x0103e20008000000 */
[----:B------:R-:W-:Y:S01]  /*1030*/  NOP ;  /* 0x0000000000007918 */ /* 0x000fe20000000000 */
.L_x_36:
[----:B------:R-:W-:Y:S05]  /*1040*/  @P0 BRA `(.L_x_37) ;  /* 0x00000000000c0947 */ /* 0x000fea0003800000 */
[----:B------:R0:W-:Y:S01]  /*1050*/  UTMACMDFLUSH ;  /* 0x00000000000079b7 */ /* 0x0001e20000000000 */
[----:B------:R-:W-:Y:S05]  /*1060*/  @P0 BRA `(.L_x_37) ;  /* 0x0000000000040947 */ /* 0x000fea0003800000 */
[----:B------:R-:W-:-:S04]  /*1070*/  DEPBAR.LE SB0, 0x0 ;  /* 0x000080000000791a */ /* 0x000fc80000000000 */
.L_x_37:
[----:B------:R-:W-:Y:S05]  /*1080*/  WARPSYNC.ALL ;  /* 0x0000000000007948 */ /* 0x000fea0003800000 */
[----:B------:R-:W-:Y:S01]  /*1090*/  NOP ;  /* 0x0000000000007918 */ /* 0x000fe20000000000 */
[----:B---3--:R-:W-:Y:S06]  /*10a0*/  BAR.SYNC.DEFER_BLOCKING 0x0 ;  /* 0x0000000000007b1d */ /* 0x008fec0000010000 */
[----:B------:R-:W-:Y:S02]  /*10b0*/  BSSY.RECONVERGENT B3, `(.L_x_38) ;  /* 0x000000b000037945 */ /* 0x000fe40003800200 */
[----:B------:R-:W-:Y:S06]  /*10c0*/  BAR.SYNC.DEFER_BLOCKING 0x0 ;  /* 0x0000000000007b1d */ /* 0x000fec0000010000 */
[----:B------:R3:W-:Y:S01]  /*10d0*/  @!P0 STS [R4], RZ ;  /* 0x000000ff04008388 */ /* 0x0007e20000000800 */
[----:B------:R-:W-:Y:S01]  /*10e0*/  NOP ;  /* 0x0000000000007918 */ /* 0x000fe20000000000 */
[----:B------:R-:W-:Y:S05]  /*10f0*/  @P3 BRA `(.L_x_39) ;  /* 0x0000000000183947 */ /* 0x000fea0003800000 */
[----:B-1--45:R-:W1:Y:S01]  /*1100*/  LDS R2, [UR8+0x8] ;  /* 0x00000808ff027984 */ /* 0x032e620008000800 */
[----:B------:R-:W4:Y:S01]  /*1110*/  LDC.64 R8, c[0x0][0x390] ;  /* 0x0000e400ff087b82 */ /* 0x000f220000000a00 */
[----:B------:R-:W-:Y:S02]  /*1120*/  IMAD.MOV.U32 R3, RZ, RZ, 0x70 ;  /* 0x00000070ff037424 */ /* 0x000fe400078e00ff */
[----:B----4-:R4:W-:Y:S03]  /*1130*/  STS.64 [UR8], R8 ;  /* 0x00000008ff007988 */ /* 0x0109e60008000a08 */
[----:B-1----:R-:W-:-:S05]  /*1140*/  LOP3.LUT R2, R2, 0x10, R3, 0xd8, !PT ;  /* 0x0000001002027812 */ /* 0x002fca00078ed803 */
[----:B------:R4:W-:Y:S02]  /*1150*/  STS [UR8+0x8], R2 ;  /* 0x00000802ff007988 */ /* 0x0009e40008000808 */
.L_x_39:
[----:B-1----:R-:W-:Y:S05]  /*1160*/  BSYNC.RECONVERGENT B3 ;  /* 0x0000000000037941 */ /* 0x002fea0003800200 */
.L_x_38:
[----:B------:R-:W-:Y:S04]  /*1170*/  BSSY.RECONVERGENT B4, `(.L_x_40) ;  /* 0x0000033000047945 */ /* 0x000fe80003800200 */
[----:B------:R-:W-:Y:S04]  /*1180*/  BSSY.RELIABLE B3, `(.L_x_41) ;  /* 0x000002e000037945 */ /* 0x000fe80003800100 */
[----:B------:R-:W-:Y:S05]  /*1190*/  @P3 BRA `(.L_x_42) ;  /* 0x0000000000243947 */ /* 0x000fea0003800000 */
[----:B----45:R-:W1:Y:S01]  /*11a0*/  LDS R2, [UR8+0x34] ;  /* 0x00003408ff027984 */ /* 0x030e620008000800 */
[----:B------:R-:W-:-:S05]  /*11b0*/  IMAD.MOV.U32 R3, RZ, RZ, 0x3f000000 ;  /* 0x3f000000ff037424 */ /* 0x000fca00078e00ff */
[----:B-1----:R-:W-:-:S05]  /*11c0*/  LOP3.LUT R2, R2, 0xff000000, R3, 0xb8, !PT ;  /* 0xff00000002027812 */ /* 0x002fca00078eb803 */
[----:B------:R1:W-:Y:S01]  /*11d0*/  STS [UR8+0x34], R2 ;  /* 0x00003402ff007988 */ /* 0x0003e20008000808 */
[----:B------:R-:W-:Y:S05]  /*11e0*/  @P3 BRA `(.L_x_43) ;  /* 0x0000000000183947 */ /* 0x000fea0003800000 */
[----:B-1----:R-:W1:Y:S01]  /*11f0*/  LDS R2, [UR8+0x38] ;  /* 0x00003808ff027984 */ /* 0x002e620008000800 */
[----:B------:R-:W-:-:S05]  /*1200*/  IMAD.MOV.U32 R3, RZ, RZ, 0x7f ;  /* 0x0000007fff037424 */ /* 0x000fca00078e00ff */
[----:B-1----:R-:W-:-:S05]  /*1210*/  LOP3.LUT R2, R2, 0xff, R3, 0xb8, !PT ;  /* 0x000000ff02027812 */ /* 0x002fca00078eb803 */
[----:B------:R1:W-:Y:S02]  /*1220*/  STS [UR8+0x38], R2 ;  /* 0x00003802ff007988 */ /* 0x0003e40008000808 */
.L_x_42:
[----:B------:R-:W-:Y:S05]  /*1230*/  @P3 BRA `(.L_x_44) ;  /* 0x00000000000c3947 */ /* 0x000fea0003800000 */
[----:B------:R1:W-:Y:S02]  /*1240*/  STS [UR8+0x20], R5 ;  /* 0x00002005ff007988 */ /* 0x0003e40008000808 */
.L_x_43:
[----:B------:R-:W-:Y:S05]  /*1250*/  @P3 BRA `(.L_x_45) ;  /* 0x0000000000243947 */ /* 0x000fea0003800000 */
[----:B------:R1:W-:Y:S02]  /*1260*/  STS [UR8+0x24], R6 ;  /* 0x00002406ff007988 */ /* 0x0003e40008000808 */
.L_x_44:
[----:B------:R-:W-:Y:S05]  /*1270*/  @P3 BRA `(.L_x_46) ;  /* 0x00000000002c3947 */ /* 0x000fea0003800000 */
[----:B-1--45:R-:W1:Y:S01]  /*1280*/  LDS R2, [UR8+0x1c] ;  /* 0x00001c08ff027984 */ /* 0x032e620008000800 */
[----:B------:R-:W4:Y:S02]  /*1290*/  LDC.64 R6, c[0x0][0x3b8] ;  /* 0x0000ee00ff067b82 */ /* 0x000f240000000a00 */
[--C-:B----4-:R-:W-:Y:S02]  /*12a0*/  SHF.R.U32.HI R5, RZ, 0x4, R7.reuse ;  /* 0x00000004ff057819 */ /* 0x110fe40000011607 */
[----:B------:R-:W-:-:S05]  /*12b0*/  SHF.R.U64 R3, R6, 0x4, R7 ;  /* 0x0000000406037819 */ /* 0x000fca0000001207 */
[----:B------:R4:W-:Y:S01]  /*12c0*/  STS [UR8+0xc], R3 ;  /* 0x00000c03ff007988 */ /* 0x0009e20008000808 */
[----:B-1----:R-:W-:-:S05]  /*12d0*/  LOP3.LUT R2, R2, 0xf, R5, 0xb8, !PT ;  /* 0x0000000f02027812 */ /* 0x002fca00078eb805 */
[----:B------:R4:W-:Y:S02]  /*12e0*/  STS [UR8+0x1c], R2 ;  /* 0x00001c02ff007988 */ /* 0x0009e40008000808 */
.L_x_45:
[----:B------:R-:W-:Y:S05]  /*12f0*/  @P3 BRA `(.L_x_47) ;  /* 0x00000000001c3947 */ /* 0x000fea0003800000 */
[----:B-1--45:R-:W1:Y:S02]  /*1300*/  LDS R2, [UR8+0x34] ;  /* 0x00003408ff027984 */ /* 0x032e640008000800 */
[----:B-1----:R-:W-:-:S05]  /*1310*/  LOP3.LUT R2, R2, 0x7, RZ, 0xb8, !PT ;  /* 0x0000000702027812 */ /* 0x002fca00078eb8ff */
[----:B------:R1:W-:Y:S02]  /*1320*/  STS [UR8+0x34], R2 ;  /* 0x00003402ff007988 */ /* 0x0003e40008000808 */
.L_x_46:
[----:B------:R-:W-:Y:S05]  /*1330*/  @P3 BRA `(.L_x_48) ;  /* 0x00000000001c3947 */ /* 0x000fea0003800000 */
[----:B-1--45:R-:W1:Y:S02]  /*1340*/  LDS R2, [UR8+0x34] ;  /* 0x00003408ff027984 */ /* 0x032e640008000800 */
[----:B-1----:R-:W-:-:S05]  /*1350*/  LOP3.LUT R2, R2, 0x38, RZ, 0xb8, !PT ;  /* 0x0000003802027812 */ /* 0x002fca00078eb8ff */
[----:B------:R1:W-:Y:S02]  /*1360*/  STS [UR8+0x34], R2 ;  /* 0x00003402ff007988 */ /* 0x0003e40008000808 */
.L_x_47:
[----:B------:R-:W-:Y:S05]  /*1370*/  @P3 BRA `(.L_x_49) ;  /* 0x00000000001c3947 */ /* 0x000fea0003800000 */
[----:B-1--45:R-:W1:Y:S02]  /*1380*/  LDS R2, [UR8+0x8] ;  /* 0x00000808ff027984 */ /* 0x032e640008000800 */
[----:B-1----:R-:W-:-:S05]  /*1390*/  LOP3.LUT R2, R2, 0x780, RZ, 0xb8, !PT ;  /* 0x0000078002027812 */ /* 0x002fca00078eb8ff */
[----:B------:R1:W-:Y:S02]  /*13a0*/  STS [UR8+0x8], R2 ;  /* 0x00000802ff007988 */ /* 0x0003e40008000808 */
.L_x_48:
[----:B------:R-:W-:Y:S05]  /*13b0*/  @P3 BRA `(.L_x_50) ;  /* 0x0000000000283947 */ /* 0x000fea0003800000 */
[----:B-1--45:R-:W1:Y:S02]  /*13c0*/  LDS R2, [UR8+0x8] ;  /* 0x00000808ff027984 */ /* 0x032e640008000800 */
[----:B-1----:R-:W-:-:S05]  /*13d0*/  LOP3.LUT R2, R2, 0x1800, RZ, 0xb8, !PT ;  /* 0x0000180002027812 */ /* 0x002fca00078eb8ff */
[----:B------:R1:W-:Y:S02]  /*13e0*/  STS [UR8+0x8], R2 ;  /* 0x00000802ff007988 */ /* 0x0003e40008000808 */
.L_x_49:
[----:B------:R-:W-:Y:S05]  /*13f0*/  @P3 BREAK.RELIABLE B3 ;  /* 0x0000000000033942 */ /* 0x000fea0003800100 */
[----:B------:R-:W-:Y:S05]  /*1400*/  @P3 BRA `(.L_x_51) ;  /* 0x0000000000243947 */ /* 0x000fea0003800000 */
[----:B-1--45:R-:W1:Y:S01]  /*1410*/  LDS R2, [UR8+0x8] ;  /* 0x00000808ff027984 */ /* 0x032e620008000800 */
[----:B------:R-:W-:-:S05]  /*1420*/  IMAD.MOV.U32 R3, RZ, RZ, 0x6000 ;  /* 0x00006000ff037424 */ /* 0x000fca00078e00ff */
[----:B-1----:R-:W-:-:S04]  /*1430*/  LOP3.LUT R2, R2, 0x4000, R3, 0xd8, !PT ;  /* 0x0000400002027812 */ /* 0x002fc800078ed803 */
[----:B------:R-:W-:-:S05]  /*1440*/  LOP3.LUT R2, R2, 0x400000, RZ, 0xb8, !PT ;  /* 0x0040000002027812 */ /* 0x000fca00078eb8ff */
[----:B------:R1:W-:Y:S02]  /*1450*/  STS [UR8+0x8], R2 ;  /* 0x00000802ff007988 */ /* 0x0003e40008000808 */
.L_x_50:
[----:B------:R-:W-:Y:S05]  /*1460*/  BSYNC.RELIABLE B3 ;  /* 0x0000000000037941 */ /* 0x000fea0003800100 */
.L_x_41:
[----:B-1--45:R-:W1:Y:S02]  /*1470*/  @!P3 LDS R2, [UR8+0x8] ;  /* 0x00000808ff02b984 */ /* 0x032e640008000800 */
[----:B-1----:R-:W-:-:S05]  /*1480*/  @!P3 LOP3.LUT R2, R2, 0x8000, RZ, 0xb8, !PT ;  /* 0x000080000202b812 */ /* 0x002fca00078eb8ff */
[----:B------:R1:W-:Y:S02]  /*1490*/  @!P3 STS [UR8+0x8], R2 ;  /* 0x00000802ff00b988 */ /* 0x0003e40008000808 */
.L_x_51:
[----:B------:R-:W-:Y:S05]  /*14a0*/  BSYNC.RECONVERGENT B4 ;  /* 0x0000000000047941 */ /* 0x000fea0003800200 */
.L_x_40:
[----:B------:R-:W-:Y:S05]  /*14b0*/  WARPSYNC.ALL ;  /* 0x0000000000007948 */ /* 0x000fea0003800000 */
[----:B------:R-:W-:Y:S01]  /*14c0*/  NOP ;  /* 0x0000000000007918 */ /* 0x000fe20000000000 */
[----:B------:R-:W-:-:S04]  /*14d0*/  UIADD3 UR4, UPT, UPT, UR4, 0x100, URZ ;  /* 0x0000010004047890 */ /* 0x000fc8000fffe0ff */
[----:B------:R-:W-:-:S04]  /*14e0*/  UIADD3 UR20, UP0, UPT, UR4, UR20, URZ ;  /* 0x0000001404147290 */ /* 0x000fc8000ff1e0ff */
[----:B------:R-:W-:Y:S01]  /*14f0*/  ULEA.HI.X.SX32 UR21, UR4, UR21, 0x1, UP0 ;  /* 0x0000001504157291 */ /* 0x000fe200080f0eff */
[----:B------:R-:W-:Y:S11]  /*1500*/  @P0 BRA `(.L_x_52) ;  /* 0x0000000000300947 */ /* 0x000ff60003800000 */
[----:B-1--45:R-:W1:Y:S01]  /*1510*/  S2R R2, SR_LANEID ;  /* 0x0000000000027919 */ /* 0x032e620000000000 */
[----:B------:R-:W-:Y:S05]  /*1520*/  WARPSYNC.ALL ;  /* 0x0000000000007948 */ /* 0x000fea0003800000 */
[----:B------:R-:W-:Y:S01]  /*1530*/  NOP ;  /* 0x0000000000007918 */ /* 0x000fe20000000000 */
[----:B-123--:R-:W-:-:S05]  /*1540*/  IMAD.SHL.U32 R4, R2, 0x4, RZ ;  /* 0x0000000402047824 */ /* 0x00efca00078e00ff */
        /* <DEDUP_REMOVED lines=8> */
.L_x_52:
[----:B------:R-:W-:Y:S05]  /*15d0*/  @P0 BRA `(.L_x_53) ;  /* 0x00000000000c0947 */ /* 0x000fea0003800000 */
[----:B------:R0:W-:Y:S01]  /*15e0*/  UTMACMDFLUSH ;  /* 0x00000000000079b7 */ /* 0x0001e20000000000 */
[----:B------:R-:W-:Y:S05]  /*15f0*/  @P0 BRA `(.L_x_53) ;  /* 0x0000000000040947 */ /* 0x000fea0003800000 */
[----:B------:R-:W-:-:S04]  /*1600*/  DEPBAR.LE SB0, 0x0 ;  /* 0x000080000000791a */ /* 0x000fc80000000000 */
.L_x_53:
[----:B------:R-:W-:Y:S05]  /*1610*/  WARPSYNC.ALL ;  /* 0x0000000000007948 */ /* 0x000fea0003800000 */
[----:B------:R-:W-:Y:S01]  /*1620*/  NOP ;  /* 0x0000000000007918 */ /* 0x000fe20000000000 */
[----:B--2---:R-:W-:Y:S01]  /*1630*/  BAR.SYNC.DEFER_BLOCKING 0x0 ;  /* 0x0000000000007b1d */ /* 0x004fe20000010000 */
[----:B-1--45:R-:W-:Y:S01]  /*1640*/  SHF.R.U32.HI R2, RZ, 0x5, R0 ;  /* 0x00000005ff027819 */ /* 0x032fe20000011600 */
[----:B------:R-:W-:-:S03]  /*1650*/  UIADD3 UR12, UPT, UPT, UR8, 0x18020, URZ ;  /* 0x00018020080c7890 */ /* 0x000fc6000fffe0ff */
[----:B------:R-:W-:Y:S01]  /*1660*/  R2UR UR22, R2 ;  /* 0x00000000021672ca */ /* 0x000fe200000e0000 */
[----:B------:R-:W-:Y:S01]  /*1670*/  VOTEU.ALL UP0, P3 ;  /* 0x0000000000ff7886 */ /* 0x000fe20001800000 */
[----:B------:R-:W-:Y:S01]  /*1680*/  UMOV UR4, 0x1 ;  /* 0x0000000100047882 */ /* 0x000fe20000000000 */
[----:B------:R-:W-:Y:S01]  /*1690*/  VOTEU.ALL UP1, P3 ;  /* 0x0000000000ff7886 */ /* 0x000fe20001820000 */
[----:B------:R-:W-:Y:S02]  /*16a0*/  BSSY.RECONVERGENT B4, `(.L_x_54) ;  /* 0x0000018000047945 */ /* 0x000fe40003800200 */
[----:B------:R-:W-:-:S04]  /*16b0*/  @!UP0 UIADD3 UR10, UPT, UPT, -UR4, 0x100000, URZ ;  /* 0x00100000040a8890 */ /* 0x000fc8000fffe1ff */
[----:B------:R-:W-:Y:S02]  /*16c0*/  @!UP0 USHF.L.U32 UR11, UR10, 0xb, URZ ;  /* 0x0000000b0a0b8899 */ /* 0x000fe400080006ff */
[----:B------:R-:W-:Y:S02]  /*16d0*/  @!UP0 USHF.L.U32 UR10, UR10, 0x1, URZ ;  /* 0x000000010a0a8899 */ /* 0x000fe400080006ff */
[----:B------:R-:W-:-:S04]  /*16e0*/  @!UP0 UIADD3 UR4, UPT, UPT, -UR4, 0x100000, URZ ;  /* 0x0010000004048890 */ /* 0x000fc8000fffe1ff */
[----:B------:R-:W-:Y:S02]  /*16f0*/  @!UP0 USHF.L.U32 UR5, UR4, 0xb, URZ ;  /* 0x0000000b04058899 */ /* 0x000fe400080006ff */
[----:B------:R-:W-:Y:S01]  /*1700*/  @!UP0 USHF.L.U32 UR4, UR4, 0x1, URZ ;  /* 0x0000000104048899 */ /* 0x000fe200080006ff */
[----:B------:R-:W-:Y:S01]  /*1710*/  VOTEU.ALL UP0, P3 ;  /* 0x0000000000ff7886 */ /* 0x000fe20001800000 */
[----:B------:R-:W1:Y:S04]  /*1720*/  FENCE.VIEW.ASYNC.S ;  /* 0x00000000000073c6 */ /* 0x000e680000000000 */
[----:B-1----:R1:W2:Y:S06]  /*1730*/  @!UP0 SYNCS.EXCH.64 URZ, [UR8+0x18000], UR10 ;  /* 0x0180000a08ff85b2 */ /* 0x0022ac0008000100 */
[----:B------:R1:W2:Y:S02]  /*1740*/  @!UP1 SYNCS.EXCH.64 URZ, [UR8+0x18020], UR4 ;  /* 0x0180200408ff95b2 */ /* 0x0002a40008000100 */
[----:B--2---:R-:W-:Y:S06]  /*1750*/  BAR.SYNC.DEFER_BLOCKING 0x0 ;  /* 0x0000000000007b1d */ /* 0x004fec0000010000 */
[----:B------:R-:W-:Y:S05]  /*1760*/  @P3 BRA `(.L_x_55) ;  /* 0x00000000002c3947 */ /* 0x000fea0003800000 */
[----:B-1----:R-:W-:Y:S02]  /*1770*/  UMOV UR4, 0x1 ;  /* 0x0000000100047882 */ /* 0x002fe40000000000 */
[----:B------:R-:W-:-:S04]  /*1780*/  UIADD3 UR10, UPT, UPT, -UR4, 0x100000, URZ ;  /* 0x00100000040a7890 */ /* 0x000fc8000fffe1ff */
[----:B------:R-:W-:Y:S02]  /*1790*/  USHF.L.U32 UR11, UR10, 0xb, URZ ;  /* 0x0000000b0a0b7899 */ /* 0x000fe400080006ff */
[----:B------:R-:W-:Y:S02]  /*17a0*/  USHF.L.U32 UR10, UR10, 0x1, URZ ;  /* 0x000000010a0a7899 */ /* 0x000fe400080006ff */
[----:B------:R-:W-:-:S04]  /*17b0*/  UIADD3 UR4, UPT, UPT, -UR4, 0x100000, URZ ;  /* 0x0010000004047890 */ /* 0x000fc8000fffe1ff */
[----:B------:R-:W-:Y:S02]  /*17c0*/  USHF.L.U32 UR5, UR4, 0xb, URZ ;  /* 0x0000000b04057899 */ /* 0x000fe400080006ff */
[----:B------:R-:W-:Y:S01]  /*17d0*/  USHF.L.U32 UR4, UR4, 0x1, URZ ;  /* 0x0000000104047899 */ /* 0x000fe200080006ff */
[----:B------:R-:W1:Y:S03]  /*17e0*/  FENCE.VIEW.ASYNC.S ;  /* 0x00000000000073c6 */ /* 0x000e660000000000 */
[----:B-1----:R2:W4:Y:S08]  /*17f0*/  SYNCS.EXCH.64 URZ, [UR8+0x18008], UR10 ;  /* 0x0180080a08ff75b2 */ /* 0x0025300008000100 */
[----:B------:R2:W5:Y:S02]  /*1800*/  SYNCS.EXCH.64 URZ, [UR8+0x18028], UR4 ;  /* 0x0180280408ff75b2 */ /* 0x0005640008000100 */
[----:B--2---:R-:W-:Y:S01]  /*1810*/  NOP ;  /* 0x0000000000007918 */ /* 0x004fe20000000000 */
.L_x_55:
[----:B-1----:R-:W-:Y:S05]  /*1820*/  BSYNC.RECONVERGENT B4 ;  /* 0x0000000000047941 */ /* 0x002fea0003800200 */
.L_x_54:
[----:B----45:R-:W-:Y:S06]  /*1830*/  BAR.SYNC.DEFER_BLOCKING 0x0 ;  /* 0x0000000000007b1d */ /* 0x030fec0000010000 */
[----:B------:R-:W-:Y:S04]  /*1840*/  BSSY.RECONVERGENT B4, `(.L_x_56) ;  /* 0x000000d000047945 */ /* 0x000fe80003800200 */
[----:B------:R-:W-:Y:S05]  /*1850*/  @P3 BRA `(.L_x_57) ;  /* 0x00000000002c3947 */ /* 0x000fea0003800000 */
[----:B------:R-:W-:Y:S02]  /*1860*/  UMOV UR4, 0x1 ;  /* 0x0000000100047882 */ /* 0x000fe40000000000 */
[----:B------:R-:W-:-:S04]  /*1870*/  UIADD3 UR10, UPT, UPT, -UR4, 0x100000, URZ ;  /* 0x00100000040a7890 */ /* 0x000fc8000fffe1ff */
[----:B------:R-:W-:Y:S02]  /*1880*/  USHF.L.U32 UR11, UR10, 0xb, URZ ;  /* 0x0000000b0a0b7899 */ /* 0x000fe400080006ff */
[----:B------:R-:W-:Y:S02]  /*1890*/  USHF.L.U32 UR10, UR10, 0x1, URZ ;  /* 0x000000010a0a7899 */ /* 0x000fe400080006ff */
[----:B------:R-:W-:-:S04]  /*18a0*/  UIADD3 UR4, UPT, UPT, -UR4, 0x100000, URZ ;  /* 0x0010000004047890 */ /* 0x000fc8000fffe1ff */
[----:B------:R-:W-:Y:S02]  /*18b0*/  USHF.L.U32 UR5, UR4, 0xb, URZ ;  /* 0x0000000b04057899 */ /* 0x000fe400080006ff */
[----:B------:R-:W-:Y:S01]  /*18c0*/  USHF.L.U32 UR4, UR4, 0x1, URZ ;  /* 0x0000000104047899 */ /* 0x000fe200080006ff */
[----:B------:R-:W1:Y:S03]  /*18d0*/  FENCE.VIEW.ASYNC.S ;  /* 0x00000000000073c6 */ /* 0x000e660000000000 */
[----:B-1----:R1:W2:Y:S08]  /*18e0*/  SYNCS.EXCH.64 URZ, [UR8+0x18010], UR10 ;  /* 0x0180100a08ff75b2 */ /* 0x0022b00008000100 */
[----:B------:R1:W4:Y:S01]  /*18f0*/  SYNCS.EXCH.64 URZ, [UR8+0x18030], UR4 ;  /* 0x0180300408ff75b2 */ /* 0x0003220008000100 */
[----:B------:R-:W-:Y:S01]  /*1900*/  NOP ;  /* 0x0000000000007918 */ /* 0x000fe20000000000 */
.L_x_57:
[----:B-1----:R-:W-:Y:S05]  /*1910*/  BSYNC.RECONVERGENT B4 ;  /* 0x0000000000047941 */ /* 0x002fea0003800200 */
.L_x_56:
[----:B--2-4-:R-:W-:Y:S01]  /*1920*/  BAR.SYNC.DEFER_BLOCKING 0x0 ;  /* 0x0000000000007b1d */ /* 0x014fe20000010000 */
[----:B------:R-:W-:Y:S01]  /*1930*/  USHF.L.U32 UR15, UR7, 0x7, URZ ;  /* 0x00000007070f7899 */ /* 0x000fe200080006ff */
[----:B------:R-:W-:Y:S01]  /*1940*/  ISETP.GE.AND P0, PT, R10, 0x1, PT ;  /* 0x000000010a00780c */ /* 0x000fe20003f06270 */
[----:B------:R-:W-:-:S03]  /*1950*/  USHF.L.U32 UR19, UR9, 0x6, URZ ;  /* 0x0000000609137899 */ /* 0x000fc600080006ff */
        /* <DEDUP_REMOVED lines=13> */
.L_x_59:
[----:B-1----:R-:W-:Y:S05]  /*1a30*/  BSYNC.RECONVERGENT B4 ;  /* 0x0000000000047941 */ /* 0x002fea0003800200 */
.L_x_58:
[----:B------:R-:W-:Y:S05]  /*1a40*/  @!P0 BRA `(.L_x_60) ;  /* 0x0000000800748947 */ /* 0x000fea0003800000 */
[----:B--2-4-:R-:W-:Y:S01]  /*1a50*/  BAR.SYNC.DEFER_BLOCKING 0x0 ;  /* 0x0000000000007b1d */ /* 0x014fe20000010000 */
[----:B------:R-:W-:Y:S01]  /*1a60*/  @!P3 IMAD.MOV.U32 R2, RZ, RZ, 0x6000 ;  /* 0x00006000ff02b424 */ /* 0x000fe200078e00ff */
[----:B------:R-:W-:Y:S02]  /*1a70*/  ELECT P1, URZ, PT ;  /* 0x0000000000ff782f */ /* 0x000fe40003820000 */
[----:B------:R-:W-:Y:S02]  /*1a80*/  ELECT P0, URZ, PT ;  /* 0x0000000000ff782f */ /* 0x000fe40003800000 */
[C---:B------:R-:W-:Y:S01]  /*1a90*/  ISETP.LT.U32.AND P1, PT, R68.reuse, 0x20, P1 ;  /* 0x000000204400780c */ /* 0x040fe20000f21070 */
[----:B------:R-:W-:Y:S01]  /*1aa0*/  UMOV UR11, UR15 ;  /* 0x0000000f000b7c82 */ /* 0x000fe20008000000 */
[----:B------:R-:W-:Y:S01]  /*1ab0*/  ISETP.LT.U32.AND P0, PT, R68, 0x20, P0 ;  /* 0x000000204400780c */ /* 0x000fe20000701070 */
[----:B------:R-:W-:-:S10]  /*1ac0*/  UIADD3 UR16, UPT, UPT, UR8, 0x10000, URZ ;  /* 0x0001000008107890 */ /* 0x000fd4000fffe0ff */
[----:B------:R-:W-:Y:S01]  /*1ad0*/  VOTEU.ANY UP0, P1 ;  /* 0x0000000000ff7886 */ /* 0x000fe20000800100 */
[----:B------:R-:W-:Y:S01]  /*1ae0*/  VOTEU.ANY UP2, P1 ;  /* 0x0000000000ff7886 */ /* 0x000fe20000840100 */
[----:B------:R-:W-:Y:S01]  /*1af0*/  VOTEU.ANY UP1, P0 ;  /* 0x0000000000ff7886 */ /* 0x000fe20000020100 */
[----:B------:R-:W-:Y:S01]  /*1b00*/  VOTEU.ANY UP3, P0 ;  /* 0x0000000000ff7886 */ /* 0x000fe20000060100 */
[----:B------:R1:W-:Y:S01]  /*1b10*/  @!P3 SYNCS.ARRIVE.TRANS64 RZ, [UR8+0x18000], R2 ;  /* 0x01800002ffffb9a7 */ /* 0x0003e20008000008 */
[----:B------:R2:W-:Y:S06]  /*1b20*/  MEMBAR.ALL.CTA ;  /* 0x0000000000007992 */ /* 0x0005ec0000008000 */
[----:B--2---:R-:W2:Y:S01]  /*1b30*/  FENCE.VIEW.ASYNC.S ;  /* 0x00000000000073c6 */ /* 0x004ea20000000000 */
[----:B------:R-:W-:Y:S01]  /*1b40*/  @UP0 UIADD3 UR9, UPT, UPT, UR8, 0x18000, URZ ;  /* 0x0001800008090890 */ /* 0x000fe2000fffe0ff */
[----:B------:R-:W-:Y:S01]  /*1b50*/  @UP0 UMOV UR10, URZ ;  /* 0x000000ff000a0c82 */ /* 0x000fe20008000000 */
[----:B------:R-:W-:Y:S01]  /*1b60*/  @UP1 UIADD3 UR17, UPT, UPT, UR8, 0x18000, URZ ;  /* 0x0001800008111890 */ /* 0x000fe2000fffe0ff */
[----:B------:R-:W-:Y:S01]  /*1b70*/  @UP1 UMOV UR18, URZ ;  /* 0x000000ff00121c82 */ /* 0x000fe20008000000 */
[----:B------:R-:W-:Y:S01]  /*1b80*/  UISETP.NE.U32.AND UP0, UPT, UR22, URZ, UPT ;  /* 0x000000ff1600728c */ /* 0x000fe2000bf05070 */
[----:B--2---:R-:W-:Y:S06]  /*1b90*/  BAR.SYNC.DEFER_BLOCKING 0x0 ;  /* 0x0000000000007b1d */ /* 0x004fec0000010000 */
[----:B------:R1:W-:Y:S02]  /*1ba0*/  @UP2 UTMALDG.2D [UR8], [UR24] ;  /* 0x00000008180025b4 */ /* 0x0003e40008008000 */
[----:B------:R-:W-:Y:S06]  /*1bb0*/  BAR.SYNC.DEFER_BLOCKING 0x0 ;  /* 0x0000000000007b1d */ /* 0x000fec0000010000 */
[----:B------:R1:W-:Y:S02]  /*1bc0*/  @UP3 UTMALDG.2D [UR16], [UR26] ;  /* 0x000000101a0035b4 */ /* 0x0003e40008008000 */
[----:B------:R-:W-:Y:S06]  /*1bd0*/  BAR.SYNC.DEFER_BLOCKING 0x0 ;  /* 0x0000000000007b1d */ /* 0x000fec0000010000 */
[----:B------:R-:W2:Y:S02]  /*1be0*/  SYNCS.PHASECHK.TRANS64.TRYWAIT P0, [UR8+0x18000], RZ ;  /* 0x018000ffff0075a7 */ /* 0x000ea40008001108 */
[----:B-12---:R-:W-:Y:S05]  /*1bf0*/  @!P0 BRA `(.L_x_61) ;  /* 0x00000010000c8947 */ /* 0x006fea0003800000 */
.L_x_79:
[----:B------:R-:W-:Y:S05]  /*1c00*/  BRA.U UP0, `(.L_x_62) ;  /* 0x0000000100747547 */ /* 0x000fea000b800000 */
[----:B------:R-:W-:Y:S02]  /*1c10*/  USHF.R.U32.HI UR6, URZ, 0x4, UR8 ;  /* 0x00000004ff067899 */ /* 0x000fe40008011608 */
[----:B------:R-:W-:Y:S02]  /*1c20*/  USHF.R.U32.HI UR10, URZ, 0x4, UR16 ;  /* 0x00000004ff0a7899 */ /* 0x000fe40008011610 */
[----:B------:R-:W-:Y:S02]  /*1c30*/  USGXT.U32 UR6, UR6, 0xe ;  /* 0x0000000e0606789a */ /* 0x000fe40008000000 */
[----:B------:R-:W-:Y:S02]  /*1c40*/  USGXT.U32 UR10, UR10, 0xe ;  /* 0x0000000e0a0a789a */ /* 0x000fe40008000000 */
[----:B------:R-:W-:Y:S02]  /*1c50*/  UIADD3 UR32, UP0, UPT, UR6, 0x2, URZ ;  /* 0x0000000206207890 */ /* 0x000fe4000ff1e0ff */
[----:B------:R-:W-:Y:S01]  /*1c60*/  UIADD3 UR34, UP1, UPT, UR10, 0x2, URZ ;  /* 0x000000020a227890 */ /* 0x000fe2000ff3e0ff */
[----:B------:R-:W-:Y:S01]  /*1c70*/  UMOV UR4, URZ ;  /* 0x000000ff00047c82 */ /* 0x000fe20008000000 */
[----:B------:R-:W-:Y:S01]  /*1c80*/  UMOV UR5, URZ ;  /* 0x000000ff00057c82 */ /* 0x000fe20008000000 */
[----:B------:R-:W-:-:S02]  /*1c90*/  UIADD3.X UR33, UPT, UPT, UR4, 0x40004040, URZ, UP0, !UPT ;  /* 0x4000404004217890 */ /* 0x000fc400087fe4ff */
[----:B------:R-:W-:Y:S02]  /*1ca0*/  UIADD3.X UR35, UPT, UPT, UR5, 0x40004040, URZ, UP1, !UPT ;  /* 0x4000404005237890 */ /* 0x000fe40008ffe4ff */
[----:B------:R-:W-:Y:S02]  /*1cb0*/  UIADD3.64 UR4, UPT, UPT, UR32, 0x2, URZ ;  /* 0x0000000220047897 */ /* 0x000fe4000fffe0ff */
[----:B------:R-:W-:Y:S02]  /*1cc0*/  UIADD3.64 UR16, UPT, UPT, UR34, 0x2, URZ ;  /* 0x0000000222107897 */ /* 0x000fe4000fffe0ff */
[----:B------:R-:W-:Y:S02]  /*1cd0*/  UIADD3.64 UR28, UPT, UPT, UR32, 0x4, URZ ;  /* 0x00000004201c7897 */ /* 0x000fe4000fffe0ff */
[----:B------:R-:W-:Y:S01]  /*1ce0*/  UIADD3.64 UR30, UPT, UPT, UR34, 0x4, URZ ;  /* 0x00000004221e7897 */ /* 0x000fe2000fffe0ff */
[----:B------:R-:W-:Y:S01]  /*1cf0*/  UMOV UR36, 0x0 ;  /* 0x0000000000247882 */ /* 0x000fe20000000000 */
[----:B------:R-:W-:Y:S01]  /*1d00*/  UMOV UR37, 0x8100010 ;  /* 0x0810001000257882 */ /* 0x000fe20000000000 */
[----:B------:R-:W-:Y:S01]  /*1d10*/  UMOV UR7, 0x40004040 ;  /* 0x4000404000077882 */ /* 0x000fe20000000000 */
[----:B------:R-:W-:Y:S01]  /*1d20*/  UMOV UR11, 0x40004040 ;  /* 0x40004040000b7882 */ /* 0x000fe20000000000 */
[----:B------:R-:W-:Y:S01]  /*1d30*/  UMOV UR38, 0x0 ;  /* 0x0000000000267882 */ /* 0x000fe20000000000 */
[----:B------:R-:W-:Y:S01]  /*1d40*/  UMOV UR39, 0x8100010 ;  /* 0x0810001000277882 */ /* 0x000fe20000000000 */
[----:B------:R-:W-:Y:S01]  /*1d50*/  UMOV UR40, 0x0 ;  /* 0x0000000000287882 */ /* 0x000fe20000000000 */
[----:B------:R-:W-:Y:S01]  /*1d60*/  UMOV UR41, 0x8100010 ;  /* 0x0810001000297882 */ /* 0x000fe20000000000 */
[----:B------:R1:W-:Y:S01]  /*1d70*/  UTCQMMA gdesc[UR6], gdesc[UR10], tmem[UR23], tmem[UR36], idesc[UR37], !UPT ;  /* 0x00ff240a060075ea */ /* 0x0003e2000f800317 */
[----:B------:R-:W-:Y:S01]  /*1d80*/  UMOV UR42, 0x0 ;  /* 0x00000000002a7882 */ /* 0x000fe20000000000 */
[----:B------:R-:W-:Y:S01]  /*1d90*/  UMOV UR43, 0x8100010 ;  /* 0x08100010002b7882 */ /* 0x000fe20000000000 */
[----:B------:R1:W-:Y:S01]  /*1da0*/  UTCQMMA gdesc[UR32], gdesc[UR34], tmem[UR23], tmem[UR38], idesc[UR39], UPT ;  /* 0x00ff2622200075ea */ /* 0x0003e2000b800317 */
[----:B------:R1:W-:Y:S01]  /*1db0*/  UTCQMMA gdesc[UR4], gdesc[UR16], tmem[UR23], tmem[UR40], idesc[UR41], UPT ;  /* 0x00ff2810040075ea */ /* 0x0003e2000b800317 */
[----:B------:R1:W-:Y:S01]  /*1dc0*/  UTCQMMA gdesc[UR28], gdesc[UR30], tmem[UR23], tmem[UR42], idesc[UR43], UPT ;  /* 0x00ff2a1e1c0075ea */ /* 0x0003e2000b800317 */
[----:B------:R-:W-:Y:S01]  /*1dd0*/  NOP ;  /* 0x0000000000007918 */ /* 0x000fe20000000000 */
.L_x_62:
[----:B------:R-:W-:Y:S01]  /*1de0*/  ELECT P0, URZ, PT ;  /* 0x0000000000ff782f */ /* 0x000fe20003800000 */
[----:B-1----:R-:W-:Y:S01]  /*1df0*/  UMOV UR4, UR12 ;  /* 0x0000000c00047c82 */ /* 0x002fe20008000000 */
[----:B------:R-:W-:Y:S02]  /*1e00*/  UMOV UR5, URZ ;  /* 0x000000ff00057c82 */ /* 0x000fe40008000000 */
[----:B------:R-:W-:-:S13]  /*1e10*/  ISETP.LT.U32.AND P0, PT, R68, 0x20, P0 ;  /* 0x000000204400780c */ /* 0x000fda0000701070 */
[----:B------:R-:W-:Y:S01]  /*1e20*/  VOTEU.ANY UP0, P0 ;  /* 0x0000000000ff7886 */ /* 0x000fe20000000100 */
[----:B------:R-:W-:Y:S01]  /*1e30*/  VOTEU.ANY UP1, P0 ;  /* 0x0000000000ff7886 */ /* 0x000fe20000020100 */
[----:B------:R-:W-:-:S03]  /*1e40*/  ISETP.GE.U32.AND P0, PT, R10, 0x81, PT ;  /* 0x000000810a00780c */ /* 0x000fc60003f06070 */
[----:B------:R-:W-:Y:S02]  /*1e50*/  @UP0 UMOV UR4, UR4 ;  /* 0x0000000400040c82 */ /* 0x000fe40008000000 */
[----:B------:R1:W-:Y:S01]  /*1e60*/  @UP1 UTCBAR [UR4], URZ ;  /* 0x000000ff040013e9 */ /* 0x0003e200080000ff */
[----:B------:R-:W-:Y:S06]  /*1e70*/  BAR.SYNC.DEFER_BLOCKING 0x0 ;  /* 0x0000000000007b1d */ /* 0x000fec0000010000 */
[----:B------:R-:W2:Y:S02]  /*1e80*/  SYNCS.PHASECHK.TRANS64.TRYWAIT P1, [UR8+0x18020], RZ ;  /* 0x018020ffff0075a7 */ /* 0x000ea40008021108 */
[----:B-12---:R-:W-:Y:S05]  /*1e90*/  @!P1 BRA `(.L_x_63) ;  /* 0x0000000c00709947 */ /* 0x006fea0003800000 */
.L_x_80:
[----:B------:R-:W-:Y:S01]  /*1ea0*/  UMOV UR4, URZ ;  /* 0x000000ff00047c82 */ /* 0x000fe20008000000 */
[----:B------:R-:W-:Y:S05]  /*1eb0*/  @!P0 BRA `(.L_x_60) ;  /* 0x0000000400588947 */ /* 0x000fea0003800000 */
[----:B------:R-:W1:Y:S01]  /*1ec0*/  LDCU UR29, c[0x0][0x3a0] ;  /* 0x00007400ff1d77ac */ /* 0x000e620008000800 */
[----:B------:R-:W-:Y:S01]  /*1ed0*/  UMOV UR9, 0x1 ;  /* 0x0000000100097882 */ /* 0x000fe20000000000 */
[----:B------:R-:W-:-:S05]  /*1ee0*/  UMOV UR14, 0x80 ;  /* 0x00000080000e7882 */ /* 0x000fca0000000000 */
.L_x_67:
[----:B------:R-:W-:Y:S01]  /*1ef0*/  BAR.SYNC.DEFER_BLOCKING 0x0 ;  /* 0x0000000000007b1d */ /* 0x000fe20000010000 */
[----:B------:R-:W-:Y:S01]  /*1f00*/  ULEA UR28, UR9, UR8, 0x3 ;  /* 0x00000008091c7291 */ /* 0x000fe2000f8e18ff */
[----:B------:R-:W-:Y:S01]  /*1f10*/  @!P3 IMAD.MOV.U32 R2, RZ, RZ, 0x6000 ;  /* 0x00006000ff02b424 */ /* 0x000fe200078e00ff */
[----:B------:R-:W-:Y:S01]  /*1f20*/  ELECT P1, URZ, PT ;  /* 0x0000000000ff782f */ /* 0x000fe20003820000 */
[----:B------:R-:W-:-:S03]  /*1f30*/  ULEA UR12, UR9, UR8, 0xe ;  /* 0x00000008090c7291 */ /* 0x000fc6000f8e70ff */
[----:B------:R-:W-:Y:S02]  /*1f40*/  ISETP.LT.U32.AND P1, PT, R68, 0x20, P1 ;  /* 0x000000204400780c */ /* 0x000fe40000f21070 */
[----:B------:R-:W-:Y:S01]  /*1f50*/  ELECT P0, URZ, PT ;  /* 0x0000000000ff782f */ /* 0x000fe20003800000 */
[----:B------:R-:W-:-:S03]  /*1f60*/  ULEA UR16, UR9, UR8, 0xd ;  /* 0x0000000809107291 */ /* 0x000fc6000f8e68ff */
[----:B------:R-:W-:Y:S01]  /*1f70*/  ISETP.LT.U32.AND P0, PT, R68, 0x20, P0 ;  /* 0x000000204400780c */ /* 0x000fe20000701070 */
[----:B------:R-:W-:Y:S01]  /*1f80*/  UMOV UR18, UR14 ;  /* 0x0000000e00127c82 */ /* 0x000fe20008000000 */
[----:B------:R-:W-:Y:S02]  /*1f90*/  UIADD3 UR16, UPT, UPT, UR16, 0x10000, URZ ;  /* 0x0001000010107890 */ /* 0x000fe4000fffe0ff */
[----:B------:R-:W-:-:S03]  /*1fa0*/  USHF.L.U32 UR5, UR4, 0x1f, URZ ;  /* 0x0000001f04057899 */ /* 0x000fc600080006ff */
[----:B------:R-:W-:Y:S01]  /*1fb0*/  VOTEU.ANY UP0, P1 ;  /* 0x0000000000ff7886 */ /* 0x000fe20000800100 */
[----:B------:R2:W-:Y:S01]  /*1fc0*/  @!P3 SYNCS.ARRIVE.TRANS64 RZ, [UR28+0x18000], R2 ;  /* 0x01800002ffffb9a7 */ /* 0x0005e2000800001c */
[----:B------:R4:W-:Y:S06]  /*1fd0*/  MEMBAR.ALL.CTA ;  /* 0x0000000000007992 */ /* 0x0009ec0000008000 */
[----:B----4-:R-:W4:Y:S01]  /*1fe0*/  FENCE.VIEW.ASYNC.S ;  /* 0x00000000000073c6 */ /* 0x010f220000000000 */
[----:B------:R-:W-:Y:S01]  /*1ff0*/  @UP0 UIADD3 UR13, UPT, UPT, UR28, 0x18000, URZ ;  /* 0x000180001c0d0890 */ /* 0x000fe2000fffe0ff */
[----:B----4-:R-:W-:Y:S01]  /*2000*/  VOTEU.ANY UP0, P1 ;  /* 0x0000000000ff7886 */ /* 0x010fe20000800100 */
[----:B------:R-:W-:Y:S01]  /*2010*/  VOTEU.ANY UP1, P0 ;  /* 0x0000000000ff7886 */ /* 0x000fe20000020100 */
[----:B--2---:R-:W-:-:S04]  /*2020*/  IMAD.U32 R2, RZ, RZ, UR5 ;  /* 0x00000005ff027e24 */ /* 0x004fc8000f8e00ff */
[----:B------:R-:W-:Y:S01]  /*2030*/  @UP1 UIADD3 UR17, UPT, UPT, UR28, 0x18000, URZ ;  /* 0x000180001c111890 */ /* 0x000fe2000fffe0ff */
[----:B------:R-:W-:Y:S01]  /*2040*/  VOTEU.ANY UP1, P0 ;  /* 0x0000000000ff7886 */ /* 0x000fe20000020100 */
[----:B------:R-:W-:Y:S06]  /*2050*/  BAR.SYNC.DEFER_BLOCKING 0x0 ;  /* 0x0000000000007b1d */ /* 0x000fec0000010000 */
[----:B------:R2:W-:Y:S01]  /*2060*/  @UP0 UTMALDG.2D [UR12], [UR24] ;  /* 0x0000000c180005b4 */ /* 0x0005e20008008000 */
[----:B------:R-:W-:Y:S01]  /*2070*/  UISETP.NE.U32.AND UP0, UPT, UR22, URZ, UPT ;  /* 0x000000ff1600728c */ /* 0x000fe2000bf05070 */
[----:B------:R-:W-:Y:S06]  /*2080*/  BAR.SYNC.DEFER_BLOCKING 0x0 ;  /* 0x0000000000007b1d */ /* 0x000fec0000010000 */
[----:B------:R2:W-:Y:S02]  /*2090*/  @UP1 UTMALDG.2D [UR16], [UR26] ;  /* 0x000000101a0015b4 */ /* 0x0005e40008008000 */
[----:B------:R-:W-:Y:S06]  /*20a0*/  BAR.SYNC.DEFER_BLOCKING 0x0 ;  /* 0x0000000000007b1d */ /* 0x000fec0000010000 */
[----:B------:R-:W4:Y:S02]  /*20b0*/  SYNCS.PHASECHK.TRANS64.TRYWAIT P0, [UR28+0x18000], R2 ;  /* 0x01800002ff0075a7 */ /* 0x000f24000800111c */
[----:B--2-4-:R-:W-:Y:S05]  /*20c0*/  @!P0 BRA `(.L_x_64) ;  /* 0x0000000800f08947 */ /* 0x014fea0003800000 */
.L_x_81:
        /* <DEDUP_REMOVED lines=11> */
[----:B------:R-:W-:Y:S02]  /*2180*/  UIADD3 UR6, UP0, UPT, UR16, 0x2, URZ ;  /* 0x0000000210067890 */ /* 0x000fe4000ff1e0ff */
[----:B------:R-:W-:Y:S02]  /*2190*/  UIADD3 UR32, UP1, UPT, UR30, 0x2, URZ ;  /* 0x000000021e207890 */ /* 0x000fe4000ff3e0ff */
[----:B------:R-:W-:Y:S02]  /*21a0*/  UIADD3 UR34, UP2, UPT, UR16, 0x4, URZ ;  /* 0x0000000410227890 */ /* 0x000fe4000ff5e0ff */
[----:B------:R-:W-:Y:S02]  /*21b0*/  UIADD3 UR36, UP3, UPT, UR30, 0x4, URZ ;  /* 0x000000041e247890 */ /* 0x000fe4000ff7e0ff */
[----:B------:R-:W-:-:S02]  /*21c0*/  UIADD3.X UR7, UPT, UPT, UR17, URZ, URZ, UP0, !UPT ;  /* 0x000000ff11077290 */ /* 0x000fc400087fe4ff */
[----:B------:R-:W-:Y:S02]  /*21d0*/  UIADD3.X UR33, UPT, UPT, UR31, URZ, URZ, UP1, !UPT ;  /* 0x000000ff1f217290 */ /* 0x000fe40008ffe4ff */
[----:B------:R-:W-:Y:S02]  /*21e0*/  UIADD3.X UR35, UPT, UPT, UR17, URZ, URZ, UP2, !UPT ;  /* 0x000000ff11237290 */ /* 0x000fe400097fe4ff */
[----:B------:R-:W-:Y:S01]  /*21f0*/  UIADD3.X UR37, UPT, UPT, UR31, URZ, URZ, UP3, !UPT ;  /* 0x000000ff1f257290 */ /* 0x000fe20009ffe4ff */
        /* <DEDUP_REMOVED lines=8> */
[----:B------:R2:W-:Y:S01]  /*2280*/  UTCQMMA gdesc[UR10], gdesc[UR12], tmem[UR23], tmem[UR38], idesc[UR39], UPT ;  /* 0x00ff260c0a0075ea */ /* 0x0005e2000b800317 */
[----:B------:R-:W-:Y:S01]  /*2290*/  UMOV UR44, 0x0 ;  /* 0x00000000002c7882 */ /* 0x000fe20000000000 */
[----:B------:R-:W-:Y:S01]  /*22a0*/  UMOV UR45, 0x8100010 ;  /* 0x08100010002d7882 */ /* 0x000fe20000000000 */
[----:B------:R2:W-:Y:S01]  /*22b0*/  UTCQMMA gdesc[UR16], gdesc[UR30], tmem[UR23], tmem[UR40], idesc[UR41], UPT ;  /* 0x00ff281e100075ea */ /* 0x0005e2000b800317 */
[----:B------:R2:W-:Y:S01]  /*22c0*/  UTCQMMA gdesc[UR6], gdesc[UR32], tmem[UR23], tmem[UR42], idesc[UR43], UPT ;  /* 0x00ff2a20060075ea */ /* 0x0005e2000b800317 */
[----:B------:R2:W-:Y:S01]  /*22d0*/  UTCQMMA gdesc[UR34], gdesc[UR36], tmem[UR23], tmem[UR44], idesc[UR45], UPT ;  /* 0x00ff2c24220075ea */ /* 0x0005e2000b800317 */
[----:B------:R-:W-:Y:S01]  /*22e0*/  NOP ;  /* 0x0000000000007918 */ /* 0x000fe20000000000 */
.L_x_65:
[----:B------:R-:W-:Y:S01]  /*22f0*/  ELECT P0, URZ, PT ;  /* 0x0000000000ff782f */ /* 0x000fe20003800000 */
[----:B--2---:R-:W-:-:S03]  /*2300*/  UIADD3 UR6, UPT, UPT, UR28, 0x18020, URZ ;  /* 0x000180201c067890 */ /* 0x004fc6000fffe0ff */
[----:B------:R-:W-:Y:S01]  /*2310*/  ISETP.LT.U32.AND P0, PT, R68, 0x20, P0 ;  /* 0x000000204400780c */ /* 0x000fe20000701070 */
[----:B------:R-:W-:-:S12]  /*2320*/  UMOV UR7, URZ ;  /* 0x000000ff00077c82 */ /* 0x000fd80008000000 */
[----:B------:R-:W-:Y:S01]  /*2330*/  VOTEU.ANY UP0, P0 ;  /* 0x0000000000ff7886 */ /* 0x000fe20000000100 */
[----:B------:R-:W-:-:S04]  /*2340*/  VOTEU.ANY UP1, P0 ;  /* 0x0000000000ff7886 */ /* 0x000fc80000020100 */
[----:B------:R-:W-:Y:S02]  /*2350*/  @UP0 UMOV UR6, UR6 ;  /* 0x0000000600060c82 */ /* 0x000fe40008000000 */
[----:B------:R2:W-:Y:S01]  /*2360*/  @UP1 UTCBAR [UR6], URZ ;  /* 0x000000ff060013e9 */ /* 0x0005e200080000ff */
[----:B------:R-:W-:Y:S06]  /*2370*/  BAR.SYNC.DEFER_BLOCKING 0x0 ;  /* 0x0000000000007b1d */ /* 0x000fec0000010000 */
[----:B------:R-:W4:Y:S02]  /*2380*/  SYNCS.PHASECHK.TRANS64.TRYWAIT P0, [UR28+0x18020], R2 ;  /* 0x01802002ff0075a7 */ /* 0x000f24000800111c */
[----:B--2-4-:R-:W-:Y:S05]  /*2390*/  @!P0 BRA `(.L_x_66) ;  /* 0x0000000800488947 */ /* 0x014fea0003800000 */
.L_x_82:
[----:B------:R-:W-:Y:S02]  /*23a0*/  UIADD3 UR9, UPT, UPT, UR9, 0x1, URZ ;  /* 0x0000000109097890 */ /* 0x000fe4000fffe0ff */
[----:B------:R-:W-:Y:S02]  /*23b0*/  UIADD3 UR14, UPT, UPT, UR14, 0x80, URZ ;  /* 0x000000800e0e7890 */ /* 0x000fe4000fffe0ff */
[----:B------:R-:W-:-:S04]  /*23c0*/  UISETP.NE.U32.AND UP0, UPT, UR9, 0x4, UPT ;  /* 0x000000040900788c */ /* 0x000fc8000bf05070 */
[----:B------:R-:W-:Y:S02]  /*23d0*/  USEL UR5, URZ, 0x1, UP0 ;  /* 0x00000001ff057887 */ /* 0x000fe40008000000 */
[----:B------:R-:W-:Y:S02]  /*23e0*/  USEL UR9, UR9, URZ, UP0 ;  /* 0x000000ff09097287 */ /* 0x000fe40008000000 */
[----:B-1----:R-:W-:Y:S02]  /*23f0*/  UISETP.GE.AND UP0, UPT, UR14, UR29, UPT ;  /* 0x0000001d0e00728c */ /* 0x002fe4000bf06270 */
[----:B------:R-:W-:-:S07]  /*2400*/  ULOP3.LUT UR4, UR4, UR5, URZ, 0x3c, !UPT ;  /* 0x0000000504047292 */ /* 0x000fce000f8e3cff */
[----:B------:R-:W-:Y:S05]  /*2410*/  BRA.U !UP0, `(.L_x_67) ;  /* 0xfffffff908b47547 */ /* 0x000fea000b83ffff */
.L_x_60:
[----:B--2-4-:R-:W-:Y:S06]  /*2420*/  BAR.SYNC.DEFER_BLOCKING 0x0 ;  /* 0x0000000000007b1d */ /* 0x014fec0000010000 */
[----:B------:R-:W-:Y:S04]  /*2430*/  BSSY.RECONVERGENT B4, `(.L_x_68) ;  /* 0x0000004000047945 */ /* 0x000fe80003800200 */
[----:B------:R-:W-:Y:S05]  /*2440*/  @P3 BRA `(.L_x_69) ;  /* 0x0000000000083947 */ /* 0x000fea0003800000 */
[----:B------:R-:W1:Y:S02]  /*2450*/  SYNCS.CCTL.IV [UR8+0x18000] ;  /* 0x01800000ff0079b1 */ /* 0x000e640008000008 */
[----:B-1----:R-:W1:Y:S02]  /*2460*/  SYNCS.CCTL.IV [UR8+0x18020] ;  /* 0x01802000ff0079b1 */ /* 0x002e640008000008 */
.L_x_69:
[----:B------:R-:W-:Y:S05]  /*2470*/  BSYNC.RECONVERGENT B4 ;  /* 0x0000000000047941 */ /* 0x000fea0003800200 */
.L_x_68:
[----:B-1----:R-:W-:Y:S06]  /*2480*/  BAR.SYNC.DEFER_BLOCKING 0x0 ;  /* 0x0000000000007b1d */ /* 0x002fec0000010000 */
[----:B------:R-:W-:Y:S04]  /*2490*/  BSSY.RECONVERGENT B4, `(.L_x_70) ;  /* 0x0000004000047945 */ /* 0x000fe80003800200 */
[----:B------:R-:W-:Y:S05]  /*24a0*/  @P3 BRA `(.L_x_71) ;  /* 0x0000000000083947 */ /* 0x000fea0003800000 */
[----:B------:R-:W1:Y:S02]  /*24b0*/  SYNCS.CCTL.IV [UR8+0x18008] ;  /* 0x01800800ff0079b1 */ /* 0x000e640008000008 */
[----:B-1----:R-:W1:Y:S02]  /*24c0*/  SYNCS.CCTL.IV [UR8+0x18028] ;  /* 0x01802800ff0079b1 */ /* 0x002e640008000008 */
.L_x_71:
[----:B------:R-:W-:Y:S05]  /*24d0*/  BSYNC.RECONVERGENT B4 ;  /* 0x0000000000047941 */ /* 0x000fea0003800200 */
.L_x_70:
[----:B-1----:R-:W-:Y:S06]  /*24e0*/  BAR.SYNC.DEFER_BLOCKING 0x0 ;  /* 0x0000000000007b1d */ /* 0x002fec0000010000 */
[----:B------:R-:W-:Y:S04]  /*24f0*/  BSSY.RECONVERGENT B4, `(.L_x_72) ;  /* 0x0000004000047945 */ /* 0x000fe80003800200 */
[----:B------:R-:W-:Y:S05]  /*2500*/  @P3 BRA `(.L_x_73) ;  /* 0x0000000000083947 */ /* 0x000fea0003800000 */
[----:B------:R-:W1:Y:S02]  /*2510*/  SYNCS.CCTL.IV [UR8+0x18010] ;  /* 0x01801000ff0079b1 */ /* 0x000e640008000008 */
[----:B-1----:R-:W1:Y:S02]  /*2520*/  SYNCS.CCTL.IV [UR8+0x18030] ;  /* 0x01803000ff0079b1 */ /* 0x002e640008000008 */
.L_x_73:
[----:B------:R-:W-:Y:S05]  /*2530*/  BSYNC.RECONVERGENT B4 ;  /* 0x0000000000047941 */ /* 0x000fea0003800200 */
.L_x_72:
[----:B-1----:R-:W-:Y:S06]  /*2540*/  BAR.SYNC.DEFER_BLOCKING 0x0 ;  /* 0x0000000000007b1d */ /* 0x002fec0000010000 */
[----:B------:R-:W-:Y:S04]  /*2550*/  BSSY.RECONVERGENT B4, `(.L_x_74) ;  /* 0x0000004000047945 */ /* 0x000fe80003800200 */
[----:B------:R-:W-:Y:S05]  /*2560*/  @P3 BRA `(.L_x_75) ;  /* 0x0000000000083947 */ /* 0x000fea0003800000 */
[----:B------:R-:W1:Y:S02]  /*2570*/  SYNCS.CCTL.IV [UR8+0x18018] ;  /* 0x01801800ff0079b1 */ /* 0x000e640008000008 */
[----:B-1----:R-:W1:Y:S02]  /*2580*/  SYNCS.CCTL.IV [UR8+0x18038] ;  /* 0x01803800ff0079b1 */ /* 0x002e640008000008 */
.L_x_75:
[----:B------:R-:W-:Y:S05]  /*2590*/  BSYNC.RECONVERGENT B4 ;  /* 0x0000000000047941 */ /* 0x000fea0003800200 */
.L_x_74:
[----:B------:R-:W-:Y:S01]  /*25a0*/  USHF.L.U32 UR22, UR22, 0x15, URZ ;  /* 0x0000001516167899 */ /* 0x000fe200080006ff */
[C---:B------:R-:W-:Y:S01]  /*25b0*/  IMAD.SHL.U32 R2, R0.reuse, 0x40, RZ ;  /* 0x0000004000027824 */ /* 0x040fe200078e00ff */
[----:B------:R-:W-:Y:S01]  /*25c0*/  ELECT P0, URZ, PT ;  /* 0x0000000000ff782f */ /* 0x000fe20003800000 */
[----:B------:R-:W-:Y:S01]  /*25d0*/  IMAD.SHL.U32 R3, R0, 0x8, RZ ;  /* 0x0000000800037824 */ /* 0x000fe200078e00ff */
[----:B------:R-:W-:Y:S02]  /*25e0*/  ULOP3.LUT UR22, UR22, 0x600000, URZ, 0xc0, !UPT ;  /* 0x0060000016167892 */ /* 0x000fe4000f8ec0ff */
[----:B------:R-:W-:Y:S01]  /*25f0*/  LOP3.LUT R0, R2, 0x1fc0, RZ, 0xc0, !PT ;  /* 0x00001fc002007812 */ /* 0x000fe200078ec0ff */
[----:B------:R-:W-:Y:S01]  /*2600*/  UMOV UR9, UR19 ;  /* 0x0000001300097c82 */ /* 0x000fe20008000000 */
[----:B------:R-:W-:Y:S01]  /*2610*/  UIADD3 UR22, UPT, UPT, UR23, UR22, URZ ;  /* 0x0000001617167290 */ /* 0x000fe2000fffe0ff */
[----:B------:R-:W-:Y:S01]  /*2620*/  ISETP.LT.U32.AND P0, PT, R68, 0x20, P0 ;  /* 0x000000204400780c */ /* 0x000fe20000701070 */
[----:B------:R-:W-:Y:S01]  /*2630*/  UMOV UR10, UR15 ;  /* 0x0000000f000a7c82 */ /* 0x000fe20008000000 */
[----:B------:R-:W-:-:S04]  /*2640*/  LOP3.LUT R0, R0, 0x30, R3, 0xf8, !PT ;  /* 0x0000003000007812 */ /* 0x000fc800078ef803 */
[C---:B------:R-:W-:Y:S02]  /*2650*/  LOP3.LUT R2, R0.reuse, 0x10, RZ, 0x3c, !PT ;  /* 0x0000001000027812 */ /* 0x040fe400078e3cff */
[----:B---3--:R-:W2:Y:S01]  /*2660*/  LDTM.x64 R4, tmem[UR22] ;  /* 0x00000016000479ee */ /* 0x008ea20008340000 */
[----:B------:R-:W-:Y:S01]  /*2670*/  LOP3.LUT R3, R0, 0x20, RZ, 0x3c, !PT ;  /* 0x0000002000037812 */ /* 0x000fe200078e3cff */
[----:B------:R-:W-:-:S03]  /*2680*/  NOP ;  /* 0x0000000000007918 */ /* 0x000fc60000000000 */
[----:B--2---:R-:W-:Y:S01]  /*2690*/  VOTEU.ANY UP1, P0 ;  /* 0x0000000000ff7886 */ /* 0x004fe20000020100 */
[----:B------:R-:W-:Y:S01]  /*26a0*/  VOTEU.ANY UP0, P0 ;  /* 0x0000000000ff7886 */ /* 0x000fe20000000100 */
[----:B------:R-:W-:Y:S02]  /*26b0*/  F2FP.SATFINITE.E4M3.F32.PACK_AB_MERGE_C R6, R7, R6, RZ ;  /* 0x000000060706723e */ /* 0x000fe400048070ff */
[----:B------:R-:W-:Y:S02]  /*26c0*/  F2FP.SATFINITE.E4M3.F32.PACK_AB_MERGE_C R10, R11, R10, RZ ;  /* 0x0000000a0b0a723e */ /* 0x000fe400048070ff */
[----:B------:R-:W-:Y:S02]  /*26d0*/  F2FP.SATFINITE.E4M3.F32.PACK_AB_MERGE_C R14, R15, R14, RZ ;  /* 0x0000000e0f0e723e */ /* 0x000fe400048070ff */
[----:B------:R-:W-:Y:S02]  /*26e0*/  F2FP.SATFINITE.E4M3.F32.PACK_AB_MERGE_C R7, R19, R18, RZ ;  /* 0x000000121307723e */ /* 0x000fe400048070ff */
[----:B------:R-:W-:-:S02]  /*26f0*/  F2FP.SATFINITE.E4M3.F32.PACK_AB_MERGE_C R22, R23, R22, RZ ;  /* 0x000000161716723e */ /* 0x000fc400048070ff */
[----:B------:R-:W-:Y:S02]  /*2700*/  F2FP.SATFINITE.E4M3.F32.PACK_AB_MERGE_C R26, R27, R26, RZ ;  /* 0x0000001a1b1a723e */ /* 0x000fe400048070ff */
        /* <DEDUP_REMOVED lines=10> */
[----:B------:R-:W-:-:S02]  /*27b0*/  F2FP.SATFINITE.E4M3.F32.PACK_AB_MERGE_C R4, R5, R4, R6 ;  /* 0x000000040504723e */ /* 0x000fc40004807006 */
[----:B------:R-:W-:Y:S02]  /*27c0*/  F2FP.SATFINITE.E4M3.F32.PACK_AB_MERGE_C R5, R9, R8, R10 ;  /* 0x000000080905723e */ /* 0x000fe4000480700a */
[----:B------:R-:W-:Y:S02]  /*27d0*/  F2FP.SATFINITE.E4M3.F32.PACK_AB_MERGE_C R6, R13, R12, R14 ;  /* 0x0000000c0d06723e */ /* 0x000fe4000480700e */
[----:B------:R-:W-:Y:S02]  /*27e0*/  F2FP.SATFINITE.E4M3.F32.PACK_AB_MERGE_C R7, R17, R16, R7 ;  /* 0x000000101107723e */ /* 0x000fe40004807007 */
[----:B------:R-:W-:Y:S02]  /*27f0*/  F2FP.SATFINITE.E4M3.F32.PACK_AB_MERGE_C R20, R21, R20, R22 ;  /* 0x000000141514723e */ /* 0x000fe40004807016 */
[----:B------:R-:W-:Y:S01]  /*2800*/  F2FP.SATFINITE.E4M3.F32.PACK_AB_MERGE_C R21, R25, R24, R26 ;  /* 0x000000181915723e */ /* 0x000fe2000480701a */
[----:B-1----:R1:W-:Y:S01]  /*2810*/  STS.128 [R0+UR8], R4 ;  /* 0x0000000400007988 */ /* 0x0023e20008000c08 */
[----:B------:R-:W-:-:S02]  /*2820*/  F2FP.SATFINITE.E4M3.F32.PACK_AB_MERGE_C R22, R29, R28, R30 ;  /* 0x0000001c1d16723e */ /* 0x000fc4000480701e */
[----:B------:R-:W-:Y:S02]  /*2830*/  F2FP.SATFINITE.E4M3.F32.PACK_AB_MERGE_C R23, R33, R32, R23 ;  /* 0x000000202117723e */ /* 0x000fe40004807017 */
[----:B------:R-:W-:Y:S02]  /*2840*/  F2FP.SATFINITE.E4M3.F32.PACK_AB_MERGE_C R36, R37, R36, R38 ;  /* 0x000000242524723e */ /* 0x000fe40004807026 */
[----:B------:R-:W-:Y:S01]  /*2850*/  F2FP.SATFINITE.E4M3.F32.PACK_AB_MERGE_C R37, R41, R40, R42 ;  /* 0x000000282925723e */ /* 0x000fe2000480702a */
[----:B------:R1:W-:Y:S01]  /*2860*/  STS.128 [R2+UR8], R20 ;  /* 0x0000001402007988 */ /* 0x0003e20008000c08 */
[----:B------:R-:W-:Y:S02]  /*2870*/  F2FP.SATFINITE.E4M3.F32.PACK_AB_MERGE_C R38, R45, R44, R46 ;  /* 0x0000002c2d26723e */ /* 0x000fe4000480702e */
[----:B------:R-:W-:Y:S02]  /*2880*/  F2FP.SATFINITE.E4M3.F32.PACK_AB_MERGE_C R39, R49, R48, R50 ;  /* 0x000000303127723e */ /* 0x000fe40004807032 */
[----:B------:R-:W-:-:S02]  /*2890*/  F2FP.SATFINITE.E4M3.F32.PACK_AB_MERGE_C R52, R53, R52, R54 ;  /* 0x000000343534723e */ /* 0x000fc40004807036 */
[----:B------:R-:W-:Y:S01]  /*28a0*/  F2FP.SATFINITE.E4M3.F32.PACK_AB_MERGE_C R53, R57, R56, R58 ;  /* 0x000000383935723e */ /* 0x000fe2000480703a */
[----:B------:R1:W-:Y:S01]  /*28b0*/  STS.128 [R3+UR8], R36 ;  /* 0x0000002403007988 */ /* 0x0003e20008000c08 */
[----:B------:R-:W-:Y:S02]  /*28c0*/  F2FP.SATFINITE.E4M3.F32.PACK_AB_MERGE_C R54, R61, R60, R62 ;  /* 0x0000003c3d36723e */ /* 0x000fe4000480703e */
[----:B------:R-:W-:Y:S02]  /*28d0*/  F2FP.SATFINITE.E4M3.F32.PACK_AB_MERGE_C R55, R65, R64, R66 ;  /* 0x000000404137723e */ /* 0x000fe40004807042 */
[----:B------:R-:W-:-:S05]  /*28e0*/  LOP3.LUT R8, R0, 0x30, RZ, 0x3c, !PT ;  /* 0x0000003000087812 */ /* 0x000fca00078e3cff */
[----:B------:R1:W-:Y:S01]  /*28f0*/  STS.128 [R8+UR8], R52 ;  /* 0x0000003408007988 */ /* 0x0003e20008000c08 */
[----:B------:R2:W-:Y:S06]  /*2900*/  MEMBAR.ALL.CTA ;  /* 0x0000000000007992 */ /* 0x0005ec0000008000 */
[----:B--2---:R-:W2:Y:S02]  /*2910*/  FENCE.VIEW.ASYNC.S ;  /* 0x00000000000073c6 */ /* 0x004ea40000000000 */
[----:B--2---:R-:W-:Y:S06]  /*2920*/  BAR.SYNC.DEFER_BLOCKING 0x0 ;  /* 0x0000000000007b1d */ /* 0x004fec0000010000 */
[----:B------:R1:W-:Y:S01]  /*2930*/  @UP1 UTMASTG.2D [UR8], [UR20] ;  /* 0x00000008140013b5 */ /* 0x0003e20008008000 */
[----:B------:R0:W-:Y:S01]  /*2940*/  UTMACMDFLUSH ;  /* 0x00000000000079b7 */ /* 0x0001e20000000000 */
[----:B------:R-:W-:-:S04]  /*2950*/  DEPBAR.LE SB0, 0x0 ;  /* 0x000080000000791a */ /* 0x000fc80000000000 */
[----:B------:R-:W-:Y:S08]  /*2960*/  BAR.SYNC.DEFER_BLOCKING 0x0 ;  /* 0x0000000000007b1d */ /* 0x000ff00000010000 */
[----:B------:R-:W-:Y:S06]  /*2970*/  BAR.SYNC.DEFER_BLOCKING 0x0 ;  /* 0x0000000000007b1d */ /* 0x000fec0000010000 */
[----:B-1----:R-:W-:Y:S05]  /*2980*/  @P2 BRA `(.L_x_76) ;  /* 0x0000000000a02947 */ /* 0x002fea0003800000 */
[----:B------:R-:W1:Y:S01]  /*2990*/  S2UR UR5, SR_CgaCtaId ;  /* 0x00000000000579c3 */ /* 0x000e620000008800 */
[----:B------:R-:W-:Y:S01]  /*29a0*/  NOP ;  /* 0x0000000000007918 */ /* 0x000fe20000000000 */
[----:B------:R-:W-:Y:S01]  /*29b0*/  UMOV UR4, 0x50 ;  /* 0x0000005000047882 */ /* 0x000fe20000000000 */
[----:B------:R-:W-:Y:S02]  /*29c0*/  IMAD.U32 R0, RZ, RZ, UR23 ;  /* 0x00000017ff007e24 */ /* 0x000fe4000f8e00ff */
[----:B------:R-:W-:Y:S02]  /*29d0*/  IMAD.MOV.U32 R3, RZ, RZ, 0x3 ;  /* 0x00000003ff037424 */ /* 0x000fe400078e00ff */
[----:B------:R-:W-:Y:S01]  /*29e0*/  IMAD.MOV.U32 R7, RZ, RZ, 0x1 ;  /* 0x00000001ff077424 */ /* 0x000fe200078e00ff */
[----:B------:R-:W-:-:S04]  /*29f0*/  LOP3.LUT R0, R0, 0xffff, RZ, 0xc0, !PT ;  /* 0x0000ffff00007812 */ /* 0x000fc800078ec0ff */
[----:B------:R-:W-:-:S05]  /*2a00*/  SHF.R.U32.HI R0, RZ, 0x5, R0 ;  /* 0x00000005ff007819 */ /* 0x000fca0000011600 */
[----:B------:R-:W-:Y:S01]  /*2a10*/  VIADD R2, R0, 0x10 ;  /* 0x0000001000027836 */ /* 0x000fe20000000000 */
[----:B------:R-:W-:Y:S01]  /*2a20*/  SHF.L.U32 R0, R3, R0, RZ ;  /* 0x0000000003007219 */ /* 0x000fe200000006ff */
[----:B-1----:R-:W-:-:S03]  /*2a30*/  ULEA UR6, UR5, UR4, 0x18 ;  /* 0x0000000405067291 */ /* 0x002fc6000f8ec0ff */
[----:B------:R-:W-:-:S04]  /*2a40*/  SHF.L.U32 R3, R7, R2, RZ ;  /* 0x0000000207037219 */ /* 0x000fc800000006ff */
[----:B------:R-:W-:Y:S02]  /*2a50*/  LOP3.LUT R0, R3, R0, RZ, 0xfc, !PT ;  /* 0x0000000003007212 */ /* 0x000fe400078efcff */
[----:B------:R-:W1:Y:S02]  /*2a60*/  LDS R5, [UR6] ;  /* 0x00000006ff057984 */ /* 0x000e640008000800 */
[C---:B------:R-:W-:Y:S02]  /*2a70*/  LOP3.LUT R2, R0.reuse, 0xffff, RZ, 0xc0, !PT ;  /* 0x0000ffff00027812 */ /* 0x040fe400078ec0ff */
[----:B-1----:R-:W-:-:S04]  /*2a80*/  LOP3.LUT R3, R0, 0xffff, R5, 0x80, !PT ;  /* 0x0000ffff00037812 */ /* 0x002fc800078e8005 */
[----:B------:R-:W-:-:S13]  /*2a90*/  ISETP.NE.AND P0, PT, R3, R2, PT ;  /* 0x000000020300720c */ /* 0x000fda0003f05270 */
[----:B------:R-:W-:Y:S05]  /*2aa0*/  @P0 BRA `(.L_x_77) ;  /* 0x0000000000500947 */ /* 0x000fea0003800000 */
[----:B------:R-:W-:Y:S02]  /*2ab0*/  SHF.R.U32.HI R5, RZ, 0x10, R5 ;  /* 0x00000010ff057819 */ /* 0x000fe40000011605 */
[----:B------:R-:W-:-:S04]  /*2ac0*/  SHF.R.U32.HI R2, RZ, 0x10, R0 ;  /* 0x00000010ff027819 */ /* 0x000fc80000011600 */
[----:B------:R-:W-:-:S04]  /*2ad0*/  LOP3.LUT R5, R5, R2, RZ, 0xc0, !PT ;  /* 0x0000000205057212 */ /* 0x000fc800078ec0ff */
[----:B------:R-:W-:-:S13]  /*2ae0*/  ISETP.NE.AND P0, PT, R5, R2, PT ;  /* 0x000000020500720c */ /* 0x000fda0003f05270 */
[----:B------:R-:W-:Y:S05]  /*2af0*/  @P0 BRA `(.L_x_78) ;  /* 0x0000000000300947 */ /* 0x000fea0003800000 */
[----:B------:R-:W-:Y:S01]  /*2b00*/  R2UR UR4, R0 ;  /* 0x00000000000472ca */ /* 0x000fe200000e0000 */
[----:B------:R-:W-:Y:S01]  /*2b10*/  VOTEU.ANY UR5, UPT, PT ;  /* 0x0000000000057886 */ /* 0x000fe200038e0100 */
[----:B------:R-:W1:Y:S01]  /*2b20*/  S2R R0, SR_LANEID ;  /* 0x0000000000007919 */ /* 0x000e620000000000 */
[----:B------:R-:W-:-:S10]  /*2b30*/  UFLO.U32 UR5, UR5 ;  /* 0x00000005000572bd */ /* 0x000fd400080e0000 */
[----:B------:R-:W-:-:S06]  /*2b40*/  ULOP3.LUT UR4, URZ, UR4, URZ, 0x33, !UPT ;  /* 0x00000004ff047292 */ /* 0x000fcc000f8e33ff */
[----:B------:R-:W-:-:S04]  /*2b50*/  IMAD.U32 R2, RZ, RZ, UR4 ;  /* 0x00000004ff027e24 */ /* 0x000fc8000f8e00ff */
[----:B------:R-:W2:Y:S02]  /*2b60*/  REDUX UR7, R2 ;  /* 0x00000000020773c4 */ /* 0x000ea40000000000 */
[----:B------:R3:W-:Y:S01]  /*2b70*/  UTCATOMSWS.AND URZ, UR4 ;  /* 0x0000000400ff79e3 */ /* 0x0007e20008000000 */
[----:B-1----:R-:W-:Y:S01]  /*2b80*/  ISETP.EQ.U32.AND P0, PT, R0, UR5, PT ;  /* 0x0000000500007c0c */ /* 0x002fe2000bf02070 */
[----:B--2---:R-:W-:-:S12]  /*2b90*/  IMAD.U32 R0, RZ, RZ, UR7 ;  /* 0x00000007ff007e24 */ /* 0x004fd8000f8e00ff */
[----:B------:R3:W-:Y:S01]  /*2ba0*/  @P0 ATOMS.AND RZ, [UR6], R0 ;  /* 0x00000000ffff098c */ /* 0x0007e2000a800006 */
[----:B------:R-:W-:Y:S05]  /*2bb0*/  BRA `(.L_x_76) ;  /* 0x0000000000147947 */ /* 0x000fea0003800000 */
.L_x_78:
[----:B------:R-:W-:-:S07]  /*2bc0*/  MOV R2, 0x2be0 ;  /* 0x00002be000027802 */ /* 0x000fce0000000f00 */
[----:B------:R-:W-:Y:S05]  /*2bd0*/  CALL.REL.NOINC `($__internal_0_$__cuda_sm10x_tcgen05_guardrail_trap_col_being_dealloced_not_returned_by_alloc) ;  /* 0x0000000000447944 */ /* 0x000fea0003c00000 */
[----:B------:R-:W-:Y:S05]  /*2be0*/  BRA `(.L_x_76) ;  /* 0x0000000000087947 */ /* 0x000fea0003800000 */
.L_x_77:
[----:B------:R-:W-:-:S07]  /*2bf0*/  MOV R2, 0x2c10 ;  /* 0x00002c1000027802 */ /* 0x000fce0000000f00 */
[----:B------:R-:W-:Y:S05]  /*2c00*/  CALL.REL.NOINC `($__internal_2_$__cuda_sm10x_tcgen05_guardrail_trap_unallocated_columns_being_dealloced) ;  /* 0x0000000000507944 */ /* 0x000fea0003c00000 */
.L_x_76:
[----:B------:R-:W-:Y:S01]  /*2c10*/  NOP ;  /* 0x0000000000007918 */ /* 0x000fe20000000000 */
[----:B---3--:R-:W-:Y:S05]  /*2c20*/  EXIT ;  /* 0x000000000000794d */ /* 0x008fea0003800000 */
.L_x_61:
[----:B------:R-:W1:Y:S02]  /*2c30*/  SYNCS.PHASECHK.TRANS64.TRYWAIT P0, [UR8+0x18000], RZ ;  /* 0x018000ffff0075a7 */ /* 0x000e640008001108 */
[----:B-1----:R-:W-:Y:S05]  /*2c40*/  @!P0 BRA `(.L_x_61) ;  /* 0xfffffffc00f88947 */ /* 0x002fea000383ffff */
[----:B------:R-:W-:Y:S05]  /*2c50*/  BRA `(.L_x_79) ;  /* 0xffffffec00e87947 */ /* 0x000fea000383ffff */
.L_x_63:
[----:B------:R-:W1:Y:S02]  /*2c60*/  SYNCS.PHASECHK.TRANS64.TRYWAIT P1, [UR8+0x18020], RZ ;  /* 0x018020ffff0075a7 */ /* 0x000e640008021108 */
[----:B-1----:R-:W-:Y:S05]  /*2c70*/  @!P1 BRA `(.L_x_63) ;  /* 0xfffffffc00f89947 */ /* 0x002fea000383ffff */
[----:B------:R-:W-:Y:S05]  /*2c80*/  BRA `(.L_x_80) ;  /* 0xfffffff000847947 */ /* 0x000fea000383ffff */
.L_x_64:
[----:B------:R-:W2:Y:S02]  /*2c90*/  SYNCS.PHASECHK.TRANS64.TRYWAIT P0, [UR28+0x18000], R2 ;  /* 0x01800002ff0075a7 */ /* 0x000ea4000800111c */
[----:B--2---:R-:W-:Y:S05]  /*2ca0*/  @!P0 BRA `(.L_x_64) ;  /* 0xfffffffc00f88947 */ /* 0x004fea000383ffff */
[----:B------:R-:W-:Y:S05]  /*2cb0*/  BRA `(.L_x_81) ;  /* 0xfffffff400047947 */ /* 0x000fea000383ffff */
.L_x_66:
[----:B------:R-:W2:Y:S02]  /*2cc0*/  SYNCS.PHASECHK.TRANS64.TRYWAIT P0, [UR28+0x18020], R2 ;  /* 0x01802002ff0075a7 */ /* 0x000ea4000800111c */
[----:B--2---:R-:W-:Y:S05]  /*2cd0*/  @!P0 BRA `(.L_x_66) ;  /* 0xfffffffc00f88947 */ /* 0x004fea000383ffff */
[----:B------:R-:W-:Y:S05]  /*2ce0*/  BRA `(.L_x_82) ;  /* 0xfffffff400ac7947 */ /* 0x000fea000383ffff */
        .weak           $__internal_0_$__cuda_sm10x_tcgen05_guardrail_trap_col_being_dealloced_not_returned_by_alloc
        .type           $__internal_0_$__cuda_sm10x_tcgen05_guardrail_trap_col_being_dealloced_not_returned_by_alloc,@function
        .size           $__internal_0_$__cuda_sm10x_tcgen05_guardrail_trap_col_being_dealloced_not_returned_by_alloc,($__internal_1_$__cuda_sm10x_tcgen05_guardrail_trap_phase_invalid_during_alloc - $__internal_0_$__cuda_sm10x_tcgen05_guardrail_trap_col_being_dealloced_not_returned_by_alloc)
$__internal_0_$__cuda_sm10x_tcgen05_guardrail_trap_col_being_dealloced_not_returned_by_alloc:
[----:B------:R-:W-:Y:S05]  /*2cf0*/  BPT.TRAP 0x1 ;  /* 0x000000040000795c */ /* 0x000fea0000300000 */
[----:B------:R-:W-:-:S04]  /*2d00*/  IMAD.MOV.U32 R3, RZ, RZ, 0x0 ;  /* 0x00000000ff037424 */ /* 0x000fc800078e00ff */
[----:B------:R-:W-:Y:S05]  /*2d10*/  RET.REL.NODEC R2 `(gluon_tcgen05) ;  /* 0xffffffd002b87950 */ /* 0x000fea0003c3ffff */
        .weak           $__internal_1_$__cuda_sm10x_tcgen05_guardrail_trap_phase_invalid_during_alloc
        .type           $__internal_1_$__cuda_sm10x_tcgen05_guardrail_trap_phase_invalid_during_alloc,@function
        .size           $__internal_1_$__cuda_sm10x_tcgen05_guardrail_trap_phase_invalid_during_alloc,($__internal_2_$__cuda_sm10x_tcgen05_guardrail_trap_unallocated_columns_being_dealloced - $__internal_1_$__cuda_sm10x_tcgen05_guardrail_trap_phase_invalid_during_alloc)
$__internal_1_$__cuda_sm10x_tcgen05_guardrail_trap_phase_invalid_during_alloc:
[----:B------:R-:W-:Y:S05]  /*2d20*/  BPT.TRAP 0x1 ;  /* 0x000000040000795c */ /* 0x000fea0000300000 */
[----:B------:R-:W-:-:S04]  /*2d30*/  IMAD.MOV.U32 R3, RZ, RZ, 0x0 ;  /* 0x00000000ff037424 */ /* 0x000fc800078e00ff */
[----:B------:R-:W-:Y:S05]  /*2d40*/  RET.REL.NODEC R2 `(gluon_tcgen05) ;  /* 0xffffffd002ac7950 */ /* 0x000fea0003c3ffff */
        .weak           $__internal_2_$__cuda_sm10x_tcgen05_guardrail_trap_unallocated_columns_being_dealloced
        .type           $__internal_2_$__cuda_sm10x_tcgen05_guardrail_trap_unallocated_columns_being_dealloced,@function
        .size           $__internal_2_$__cuda_sm10x_tcgen05_guardrail_trap_unallocated_columns_being_dealloced,(.L_x_86 - $__internal_2_$__cuda_sm10x_tcgen05_guardrail_trap_unallocated_columns_being_dealloced)
$__internal_2_$__cuda_sm10x_tcgen05_guardrail_trap_unallocated_columns_being_dealloced:
[----:B------:R-:W-:Y:S05]  /*2d50*/  BPT.TRAP 0x1 ;  /* 0x000000040000795c */ /* 0x000fea0000300000 */
[----:B------:R-:W-:-:S04]  /*2d60*/  IMAD.MOV.U32 R3, RZ, RZ, 0x0 ;  /* 0x00000000ff037424 */ /* 0x000fc800078e00ff */
[----:B------:R-:W-:Y:S05]  /*2d70*/  RET.REL.NODEC R2 `(gluon_tcgen05) ;  /* 0xffffffd002a07950 */ /* 0x000fea0003c3ffff */
.L_x_83:
[----:B------:R-:W-:-:S00]  /*2d80*/  BRA `(.L_x_83) ;  /* 0xfffffffc00fc7947 */ /* 0x000fc0000383ffff */
[----:B------:R-:W-:-:S00]  /*2d90*/  NOP ;  /* 0x0000000000007918 */ /* 0x000fc00000000000 */
        /* <DEDUP_REMOVED lines=14> */
.L_x_86:


//--------------------- .nv.shared.gluon_tcgen05  --------------------------
	.section	.nv.shared.gluon_tcgen05,"aw",@nobits
	.sectionflags	@""
	.align	16
	.zero		1024


//--------------------- .nv.shared.reserved.0     --------------------------
	.section	.nv.shared.reserved.0,"aw",@nobits
	.align	8
	.weak		__nv_reservedSMEM_offset_0_alias
	.size		__nv_reservedSMEM_offset_0_alias, 0, 64
	.other		__nv_reservedSMEM_offset_0_alias,@"STO_CUDA_RESERVED_SHARED STV_DEFAULT"
__nv_reservedSMEM_offset_0_alias:
	.zero		0
.nv.shared.reserved.0:
	.zero		64
	.weak		__nv_reservedSMEM_allocation_phase
	.type		__nv_reservedSMEM_allocation_phase,@object
	.size		__nv_reservedSMEM_allocation_phase,(.L_0 - __nv_reservedSMEM_allocation_phase)
__nv_reservedSMEM_allocation_phase:
	.zero		1
.L_0:
	.zero		7
	.weak		__nv_reservedSMEM_devtool_atexit_pc
	.type		__nv_reservedSMEM_devtool_atexit_pc,@object
	.size		__nv_reservedSMEM_devtool_atexit_pc,(__nv_reservedSMEM_allocation_mask - __nv_reservedSMEM_devtool_atexit_pc)
__nv_reservedSMEM_devtool_atexit_pc:
	.zero		8
	.weak		__nv_reservedSMEM_allocation_mask
	.type		__nv_reservedSMEM_allocation_mask,@object
	.size		__nv_reservedSMEM_allocation_mask,(.L_2 - __nv_reservedSMEM_allocation_mask)
__nv_reservedSMEM_allocation_mask:
	.zero		4
.L_2:


//--------------------- .nv.constant0.gluon_tcgen05 --------------------------
	.section	.nv.constant0.gluon_tcgen05,"a",@progbits
	.sectionflags	@""
	.align	4
.nv.constant0.gluon_tcgen05:
	.zero		976


//--------------------- SYMBOLS --------------------------

	.type		.nv.reservedSmem.offset0,@object
	.size		.nv.reservedSmem.offset0,0x4
	.type		.nv.reservedSmem.cap,@object
	.size		.nv.reservedSmem.cap,0x4
